	.target	sm_90a

	.elftype	@"ET_EXEC"


//--------------------- .note.nv.tkinfo           --------------------------
	.section	.note.nv.tkinfo,"",@"SHT_NOTE"
	.sectionflags	@"SHF_NOTE_NV_TKINFO"
	.tkinfo
        /*0018*/ 	.word	0x00000002
        /*0030*/ 	.string	""
        /*0030*/ 	.string	"ptxas"
        /*0030*/ 	.string	"Cuda compilation tools, release 13.0, V13.0.88"
        /*0030*/ 	.string	"Build cuda_13.0.r13.0/compiler.36424714_0"
        /*0030*/ 	.string	"-arch sm_90a -m 64 "



//--------------------- .note.nv.cuinfo           --------------------------
	.section	.note.nv.cuinfo,"",@"SHT_NOTE"
	.sectionflags	@"SHF_NOTE_NV_CUINFO"
        /*0018*/ 	.short	0x0002
        /*001a*/ 	.short	0x005a
        /*001c*/ 	.short	0x0082
	.zero		2


//--------------------- .nv.info                  --------------------------
	.section	.nv.info,"",@"SHT_CUDA_INFO"
	.align	4


	//----- nvinfo : EIATTR_REGCOUNT
	.align		4
        /*0000*/ 	.byte	0x04, 0x2f
        /*0002*/ 	.short	(.L_15 - .L_14)
	.align		4
.L_14:
        /*0004*/ 	.word	index@(_ZN7cutlass13device_kernelINS_4gemm6kernel13GemmUniversalIN4cute5tupleIJiiiiEEENS1_10collective13CollectiveMmaINS1_34MainloopSm90TmaGmmaWarpSpecializedILi14ENS5_IJNS4_1CILi1EEENSA_ILi2EEESB_EEENS1_35KernelTmaWarpSpecializedCooperativeEEENS5_IJNSA_ILi128EEESG_NSA_ILi32EEEEEENS_10bfloat16_tENS5_IJlSB_lEEESJ_SK_NS4_8TiledMMAINS4_8MMA_AtomIJNS4_4SM904GMMA28MMA_64x128x16_F32BF16BF16_SSILNSO_5MajorE0ELSQ_0ELNSO_7ScaleInE1ELSR_1EEEEEENS4_6LayoutINS5_IJSC_SB_SB_EEENS5_IJSB_NSA_ILi0EEESW_EEEEENS5_IJNS4_10UnderscoreESZ_SZ_EEEEENS4_23SM90_TMA_LOAD_MULTICASTENS4_14ComposedLayoutINS4_7SwizzleILi2ELi4ELi3EEENS4_18smem_ptr_flag_bitsILi16EEENSU_INS5_IJNSA_ILi8EEESH_EEENS5_IJSH_SB_EEEEEEEvNS4_8identityENS4_13SM90_TMA_LOADES1C_vS1D_EENS_8epilogue10collective6detail29Sm90TmaWarpSpecializedAdapterINS1H_15DefaultEpilogueISJ_SK_SK_NS1G_6thread17LinearCombinationISJ_Li1EffLNS1L_9ScaleType4KindE0ELNS_15FloatRoundStyleE2ESJ_EENS1_15EpilogueDefaultEEEEEvvEEEEvNT_6ParamsE)
        /*0008*/ 	.word	0x000000a8


	//----- nvinfo : EIATTR_FRAME_SIZE
	.align		4
.L_15:
        /*000c*/ 	.byte	0x04, 0x11
        /*000e*/ 	.short	(.L_17 - .L_16)
	.align		4
.L_16:
        /*0010*/ 	.word	index@(_ZN7cutlass13device_kernelINS_4gemm6kernel13GemmUniversalIN4cute5tupleIJiiiiEEENS1_10collective13CollectiveMmaINS1_34MainloopSm90TmaGmmaWarpSpecializedILi14ENS5_IJNS4_1CILi1EEENSA_ILi2EEESB_EEENS1_35KernelTmaWarpSpecializedCooperativeEEENS5_IJNSA_ILi128EEESG_NSA_ILi32EEEEEENS_10bfloat16_tENS5_IJlSB_lEEESJ_SK_NS4_8TiledMMAINS4_8MMA_AtomIJNS4_4SM904GMMA28MMA_64x128x16_F32BF16BF16_SSILNSO_5MajorE0ELSQ_0ELNSO_7ScaleInE1ELSR_1EEEEEENS4_6LayoutINS5_IJSC_SB_SB_EEENS5_IJSB_NSA_ILi0EEESW_EEEEENS5_IJNS4_10UnderscoreESZ_SZ_EEEEENS4_23SM90_TMA_LOAD_MULTICASTENS4_14ComposedLayoutINS4_7SwizzleILi2ELi4ELi3EEENS4_18smem_ptr_flag_bitsILi16EEENSU_INS5_IJNSA_ILi8EEESH_EEENS5_IJSH_SB_EEEEEEEvNS4_8identityENS4_13SM90_TMA_LOADES1C_vS1D_EENS_8epilogue10collective6detail29Sm90TmaWarpSpecializedAdapterINS1H_15DefaultEpilogueISJ_SK_SK_NS1G_6thread17LinearCombinationISJ_Li1EffLNS1L_9ScaleType4KindE0ELNS_15FloatRoundStyleE2ESJ_EENS1_15EpilogueDefaultEEEEEvvEEEEvNT_6ParamsE)
        /*0014*/ 	.word	0x00000000


	//----- nvinfo : EIATTR_MIN_STACK_SIZE
	.align		4
.L_17:
        /*0018*/ 	.byte	0x04, 0x12
        /*001a*/ 	.short	(.L_19 - .L_18)
	.align		4
.L_18:
        /*001c*/ 	.word	index@(_ZN7cutlass13device_kernelINS_4gemm6kernel13GemmUniversalIN4cute5tupleIJiiiiEEENS1_10collective13CollectiveMmaINS1_34MainloopSm90TmaGmmaWarpSpecializedILi14ENS5_IJNS4_1CILi1EEENSA_ILi2EEESB_EEENS1_35KernelTmaWarpSpecializedCooperativeEEENS5_IJNSA_ILi128EEESG_NSA_ILi32EEEEEENS_10bfloat16_tENS5_IJlSB_lEEESJ_SK_NS4_8TiledMMAINS4_8MMA_AtomIJNS4_4SM904GMMA28MMA_64x128x16_F32BF16BF16_SSILNSO_5MajorE0ELSQ_0ELNSO_7ScaleInE1ELSR_1EEEEEENS4_6LayoutINS5_IJSC_SB_SB_EEENS5_IJSB_NSA_ILi0EEESW_EEEEENS5_IJNS4_10UnderscoreESZ_SZ_EEEEENS4_23SM90_TMA_LOAD_MULTICASTENS4_14ComposedLayoutINS4_7SwizzleILi2ELi4ELi3EEENS4_18smem_ptr_flag_bitsILi16EEENSU_INS5_IJNSA_ILi8EEESH_EEENS5_IJSH_SB_EEEEEEEvNS4_8identityENS4_13SM90_TMA_LOADES1C_vS1D_EENS_8epilogue10collective6detail29Sm90TmaWarpSpecializedAdapterINS1H_15DefaultEpilogueISJ_SK_SK_NS1G_6thread17LinearCombinationISJ_Li1EffLNS1L_9ScaleType4KindE0ELNS_15FloatRoundStyleE2ESJ_EENS1_15EpilogueDefaultEEEEEvvEEEEvNT_6ParamsE)
        /*0020*/ 	.word	0x00000000
.L_19:


//--------------------- .nv.compat                --------------------------
	.section	.nv.compat,"",@"SHT_CUDA_COMPAT_INFO"
	.align	4
        /*0000*/ 	.byte	0x02, 0x09, 0x01, 0x00, 0x02, 0x02, 0x04, 0x00, 0x02, 0x05, 0x05, 0x00, 0x03, 0x07, 0x01, 0x01
        /*0010*/ 	.byte	0x02, 0x03, 0x01, 0x00, 0x02, 0x06, 0x01, 0x00, 0x04, 0x0b, 0x08, 0x00, 0x00, 0x00, 0x00, 0x00
        /*0020*/ 	.byte	0x00, 0x00, 0x00, 0x00


//--------------------- .nv.info._ZN7cutlass13device_kernelINS_4gemm6kernel13GemmUniversalIN4cute5tupleIJiiiiEEENS1_10collective13CollectiveMmaINS1_34MainloopSm90TmaGmmaWarpSpecializedILi14ENS5_IJNS4_1CILi1EEENSA_ILi2EEESB_EEENS1_35KernelTmaWarpSpecializedCooperativeEEENS5_IJNSA_ILi128EEESG_NSA_ILi32EEEEEENS_10bfloat16_tENS5_IJlSB_lEEESJ_SK_NS4_8TiledMMAINS4_8MMA_AtomIJNS4_4SM904GMMA28MMA_64x128x16_F32BF16BF16_SSILNSO_5MajorE0ELSQ_0ELNSO_7ScaleInE1ELSR_1EEEEEENS4_6LayoutINS5_IJSC_SB_SB_EEENS5_IJSB_NSA_ILi0EEESW_EEEEENS5_IJNS4_10UnderscoreESZ_SZ_EEEEENS4_23SM90_TMA_LOAD_MULTICASTENS4_14ComposedLayoutINS4_7SwizzleILi2ELi4ELi3EEENS4_18smem_ptr_flag_bitsILi16EEENSU_INS5_IJNSA_ILi8EEESH_EEENS5_IJSH_SB_EEEEEEEvNS4_8identityENS4_13SM90_TMA_LOADES1C_vS1D_EENS_8epilogue10collective6detail29Sm90TmaWarpSpecializedAdapterINS1H_15DefaultEpilogueISJ_SK_SK_NS1G_6thread17LinearCombinationISJ_Li1EffLNS1L_9ScaleType4KindE0ELNS_15FloatRoundStyleE2ESJ_EENS1_15EpilogueDefaultEEEEEvvEEEEvNT_6ParamsE --------------------------
	.section	.nv.info._ZN7cutlass13device_kernelINS_4gemm6kernel13GemmUniversalIN4cute5tupleIJiiiiEEENS1_10collective13CollectiveMmaINS1_34MainloopSm90TmaGmmaWarpSpecializedILi14ENS5_IJNS4_1CILi1EEENSA_ILi2EEESB_EEENS1_35KernelTmaWarpSpecializedCooperativeEEENS5_IJNSA_ILi128EEESG_NSA_ILi32EEEEEENS_10bfloat16_tENS5_IJlSB_lEEESJ_SK_NS4_8TiledMMAINS4_8MMA_AtomIJNS4_4SM904GMMA28MMA_64x128x16_F32BF16BF16_SSILNSO_5MajorE0ELSQ_0ELNSO_7ScaleInE1ELSR_1EEEEEENS4_6LayoutINS5_IJSC_SB_SB_EEENS5_IJSB_NSA_ILi0EEESW_EEEEENS5_IJNS4_10UnderscoreESZ_SZ_EEEEENS4_23SM90_TMA_LOAD_MULTICASTENS4_14ComposedLayoutINS4_7SwizzleILi2ELi4ELi3EEENS4_18smem_ptr_flag_bitsILi16EEENSU_INS5_IJNSA_ILi8EEESH_EEENS5_IJSH_SB_EEEEEEEvNS4_8identityENS4_13SM90_TMA_LOADES1C_vS1D_EENS_8epilogue10collective6detail29Sm90TmaWarpSpecializedAdapterINS1H_15DefaultEpilogueISJ_SK_SK_NS1G_6thread17LinearCombinationISJ_Li1EffLNS1L_9ScaleType4KindE0ELNS_15FloatRoundStyleE2ESJ_EENS1_15EpilogueDefaultEEEEEvvEEEEvNT_6ParamsE,"",@"SHT_CUDA_INFO"
	.sectionflags	@""
	.align	4


	//----- nvinfo : EIATTR_CUDA_API_VERSION
	.align		4
        /*0000*/ 	.byte	0x04, 0x37
        /*0002*/ 	.short	(.L_21 - .L_20)
.L_20:
        /*0004*/ 	.word	0x00000082


	//----- nvinfo : EIATTR_KPARAM_INFO
	.align		4
.L_21:
        /*0008*/ 	.byte	0x04, 0x17
        /*000a*/ 	.short	(.L_23 - .L_22)
.L_22:
        /*000c*/ 	.word	0x00000000
        /*0010*/ 	.short	0x0000
        /*0012*/ 	.short	0x0070
        /*0014*/ 	.byte	0x00, 0xf0, 0x01, 0x10


	//----- nvinfo : EIATTR_SPARSE_MMA_MASK
	.align		4
.L_23:
        /*0018*/ 	.byte	0x03, 0x50
        /*001a*/ 	.short	0x0000


	//----- nvinfo : EIATTR_MAXREG_COUNT
	.align		4
        /*001c*/ 	.byte	0x03, 0x1b
        /*001e*/ 	.short	0x00a8


	//----- nvinfo : EIATTR_NUM_BARRIERS
	.align		4
        /*0020*/ 	.byte	0x02, 0x4c
        /*0022*/ 	.byte	0x01
	.zero		1


	//----- nvinfo : EIATTR_EXTERNS
	.align		4
        /*0024*/ 	.byte	0x04, 0x0f
        /*0026*/ 	.short	(.L_25 - .L_24)


	//   ....[0]....
	.align		4
.L_24:
        /*0028*/ 	.word	index@(__assertfail)


	//----- nvinfo : EIATTR_MERCURY_ISA_VERSION
	.align		4
.L_25:
        /*002c*/ 	.byte	0x03, 0x5f
        /*002e*/ 	.short	0x0101


	//----- nvinfo : EIATTR_INT_WARP_WIDE_INSTR_OFFSETS
	.align		4
        /*0030*/ 	.byte	0x04, 0x31
        /*0032*/ 	.short	(.L_27 - .L_26)


	//   ....[0]....
.L_26:
        /*0034*/ 	.word	0x000005e0


	//   ....[1]....
        /*0038*/ 	.word	0x00000600


	//   ....[2]....
        /*003c*/ 	.word	0x000007b0


	//----- nvinfo : EIATTR_COOP_GROUP_MASK_REGIDS
	.align		4
.L_27:
        /*0040*/ 	.byte	0x04, 0x29
        /*0042*/ 	.short	(.L_29 - .L_28)


	//   ....[0]....
.L_28:
        /*0044*/ 	.word	0xffffffff


	//   ....[1]....
        /*0048*/ 	.word	0xffffffff


	//   ....[2]....
        /*004c*/ 	.word	0xffffffff


	//   ....[3]....
        /*0050*/ 	.word	0xffffffff


	//   ....[4]....
        /*0054*/ 	.word	0xffffffff


	//   ....[5]....
        /*0058*/ 	.word	0xffffffff


	//----- nvinfo : EIATTR_COOP_GROUP_INSTR_OFFSETS
	.align		4
.L_29:
        /*005c*/ 	.byte	0x04, 0x28
        /*005e*/ 	.short	(.L_31 - .L_30)


	//   ....[0]....
.L_30:
        /*0060*/ 	.word	0x00000060


	//   ....[1]....
        /*0064*/ 	.word	0x00000070


	//   ....[2]....
        /*0068*/ 	.word	0x00000130


	//   ....[3]....
        /*006c*/ 	.word	0x00000430


	//   ....[4]....
        /*0070*/ 	.word	0x000008f0


	//   ....[5]....
        /*0074*/ 	.word	0x00001330


	//----- nvinfo : EIATTR_REG_RECONFIG
	.align		4
.L_31:
        /*0078*/ 	.byte	0x01, 0x54
	.zero		2


	//----- nvinfo : EIATTR_SYSCALL_OFFSETS
	.align		4
        /*007c*/ 	.byte	0x04, 0x46
        /*007e*/ 	.short	(.L_33 - .L_32)


	//   ....[0]....
.L_32:
        /*0080*/ 	.word	0x000014f0


	//----- nvinfo : EIATTR_MBARRIER_INSTR_OFFSETS
	.align		4
.L_33:
        /*0084*/ 	.byte	0x04, 0x39
        /*0086*/ 	.short	(.L_35 - .L_34)


	//   ....[0]....
.L_34:
        /*0088*/ 	.word	0x00000250
        /*008c*/ 	.word	0x000000ff
        /*0090*/ 	.word	0x00000000
        /*0094*/ 	.short	0x0100
        /*0096*/ 	.byte	0x08
	.zero		1


	//   ....[1]....
        /*0098*/ 	.word	0x00000260
        /*009c*/ 	.word	0x000000ff
        /*00a0*/ 	.word	0x00000070
        /*00a4*/ 	.short	0x0100
        /*00a6*/ 	.byte	0x08
	.zero		1


	//   ....[2]....
        /*00a8*/ 	.word	0x00000270
        /*00ac*/ 	.word	0x000000ff
        /*00b0*/ 	.word	0x00000008
        /*00b4*/ 	.short	0x0100
        /*00b6*/ 	.byte	0x08
	.zero		1


	//   ....[3]....
        /*00b8*/ 	.word	0x00000280
        /*00bc*/ 	.word	0x000000ff
        /*00c0*/ 	.word	0x00000078
        /*00c4*/ 	.short	0x0100
        /*00c6*/ 	.byte	0x08
	.zero		1


	//   ....[4]....
        /*00c8*/ 	.word	0x00000290
        /*00cc*/ 	.word	0x000000ff
        /*00d0*/ 	.word	0x00000010
        /*00d4*/ 	.short	0x0100
        /*00d6*/ 	.byte	0x08
	.zero		1


	//   ....[5]....
        /*00d8*/ 	.word	0x000002a0
        /*00dc*/ 	.word	0x000000ff
        /*00e0*/ 	.word	0x00000080
        /*00e4*/ 	.short	0x0100
        /*00e6*/ 	.byte	0x08
	.zero		1


	//   ....[6]....
        /*00e8*/ 	.word	0x000002b0
        /*00ec*/ 	.word	0x000000ff
        /*00f0*/ 	.word	0x00000018
        /*00f4*/ 	.short	0x0100
        /*00f6*/ 	.byte	0x08
	.zero		1


	//   ....[7]....
        /*00f8*/ 	.word	0x000002c0
        /*00fc*/ 	.word	0x000000ff
        /*0100*/ 	.word	0x00000088
        /*0104*/ 	.short	0x0100
        /*0106*/ 	.byte	0x08
	.zero		1


	//   ....[8]....
        /*0108*/ 	.word	0x000002d0
        /*010c*/ 	.word	0x000000ff
        /*0110*/ 	.word	0x00000020
        /*0114*/ 	.short	0x0100
        /*0116*/ 	.byte	0x08
	.zero		1


	//   ....[9]....
        /*0118*/ 	.word	0x000002e0
        /*011c*/ 	.word	0x000000ff
        /*0120*/ 	.word	0x00000090
        /*0124*/ 	.short	0x0100
        /*0126*/ 	.byte	0x08
	.zero		1


	//   ....[10]....
        /*0128*/ 	.word	0x000002f0
        /*012c*/ 	.word	0x000000ff
        /*0130*/ 	.word	0x00000028
        /*0134*/ 	.short	0x0100
        /*0136*/ 	.byte	0x08
	.zero		1


	//   ....[11]....
        /*0138*/ 	.word	0x00000300
        /*013c*/ 	.word	0x000000ff
        /*0140*/ 	.word	0x00000098
        /*0144*/ 	.short	0x0100
        /*0146*/ 	.byte	0x08
	.zero		1


	//   ....[12]....
        /*0148*/ 	.word	0x00000310
        /*014c*/ 	.word	0x000000ff
        /*0150*/ 	.word	0x00000030
        /*0154*/ 	.short	0x0100
        /*0156*/ 	.byte	0x08
	.zero		1


	//   ....[13]....
        /*0158*/ 	.word	0x00000320
        /*015c*/ 	.word	0x000000ff
        /*0160*/ 	.word	0x000000a0
        /*0164*/ 	.short	0x0100
        /*0166*/ 	.byte	0x08
	.zero		1


	//   ....[14]....
        /*0168*/ 	.word	0x00000330
        /*016c*/ 	.word	0x000000ff
        /*0170*/ 	.word	0x00000038
        /*0174*/ 	.short	0x0100
        /*0176*/ 	.byte	0x08
	.zero		1


	//   ....[15]....
        /*0178*/ 	.word	0x00000340
        /*017c*/ 	.word	0x000000ff
        /*0180*/ 	.word	0x000000a8
        /*0184*/ 	.short	0x0100
        /*0186*/ 	.byte	0x08
	.zero		1


	//   ....[16]....
        /*0188*/ 	.word	0x00000350
        /*018c*/ 	.word	0x000000ff
        /*0190*/ 	.word	0x00000040
        /*0194*/ 	.short	0x0100
        /*0196*/ 	.byte	0x08
	.zero		1


	//   ....[17]....
        /*0198*/ 	.word	0x00000360
        /*019c*/ 	.word	0x000000ff
        /*01a0*/ 	.word	0x000000b0
        /*01a4*/ 	.short	0x0100
        /*01a6*/ 	.byte	0x08
	.zero		1


	//   ....[18]....
        /*01a8*/ 	.word	0x00000370
        /*01ac*/ 	.word	0x000000ff
        /*01b0*/ 	.word	0x00000048
        /*01b4*/ 	.short	0x0100
        /*01b6*/ 	.byte	0x08
	.zero		1


	//   ....[19]....
        /*01b8*/ 	.word	0x00000380
        /*01bc*/ 	.word	0x000000ff
        /*01c0*/ 	.word	0x000000b8
        /*01c4*/ 	.short	0x0100
        /*01c6*/ 	.byte	0x08
	.zero		1


	//   ....[20]....
        /*01c8*/ 	.word	0x00000390
        /*01cc*/ 	.word	0x000000ff
        /*01d0*/ 	.word	0x00000050
        /*01d4*/ 	.short	0x0100
        /*01d6*/ 	.byte	0x08
	.zero		1


	//   ....[21]....
        /*01d8*/ 	.word	0x000003a0
        /*01dc*/ 	.word	0x000000ff
        /*01e0*/ 	.word	0x000000c0
        /*01e4*/ 	.short	0x0100
        /*01e6*/ 	.byte	0x08
	.zero		1


	//   ....[22]....
        /*01e8*/ 	.word	0x000003b0
        /*01ec*/ 	.word	0x000000ff
        /*01f0*/ 	.word	0x00000058
        /*01f4*/ 	.short	0x0100
        /*01f6*/ 	.byte	0x08
	.zero		1


	//   ....[23]....
        /*01f8*/ 	.word	0x000003c0
        /*01fc*/ 	.word	0x000000ff
        /*0200*/ 	.word	0x000000c8
        /*0204*/ 	.short	0x0100
        /*0206*/ 	.byte	0x08
	.zero		1


	//   ....[24]....
        /*0208*/ 	.word	0x000003d0
        /*020c*/ 	.word	0x000000ff
        /*0210*/ 	.word	0x00000060
        /*0214*/ 	.short	0x0100
        /*0216*/ 	.byte	0x08
	.zero		1


	//   ....[25]....
        /*0218*/ 	.word	0x000003e0
        /*021c*/ 	.word	0x000000ff
        /*0220*/ 	.word	0x000000d0
        /*0224*/ 	.short	0x0100
        /*0226*/ 	.byte	0x08
	.zero		1


	//   ....[26]....
        /*0228*/ 	.word	0x000003f0
        /*022c*/ 	.word	0x000000ff
        /*0230*/ 	.word	0x00000068
        /*0234*/ 	.short	0x0100
        /*0236*/ 	.byte	0x08
	.zero		1


	//   ....[27]....
        /*0238*/ 	.word	0x00000400
        /*023c*/ 	.word	0x000000ff
        /*0240*/ 	.word	0x000000d8
        /*0244*/ 	.short	0x0100
        /*0246*/ 	.byte	0x08
	.zero		1


	//   ....[28]....
        /*0248*/ 	.word	0x00000830
        /*024c*/ 	.word	0x000000ff
        /*0250*/ 	.word	0x000000f0
        /*0254*/ 	.short	0x0100
        /*0256*/ 	.byte	0x06
	.zero		1


	//   ....[29]....
        /*0258*/ 	.word	0x000008a0
        /*025c*/ 	.word	0x000000ff
        /*0260*/ 	.word	0x000000f8
        /*0264*/ 	.short	0x0100
        /*0266*/ 	.byte	0x06
	.zero		1


	//   ....[30]....
        /*0268*/ 	.word	0x000015b0
        /*026c*/ 	.word	0x00000003
        /*0270*/ 	.word	0x00000000
        /*0274*/ 	.short	0x010a
        /*0276*/ 	.byte	0x3f
	.zero		1


	//   ....[31]....
        /*0278*/ 	.word	0x000015f0
        /*027c*/ 	.word	0x00000003
        /*0280*/ 	.word	0x00000000
        /*0284*/ 	.short	0x010a
        /*0286*/ 	.byte	0x3f
	.zero		1


	//   ....[32]....
        /*0288*/ 	.word	0x000018c0
        /*028c*/ 	.word	0x00000005
        /*0290*/ 	.word	0x00000000
        /*0294*/ 	.short	0x010a
        /*0296*/ 	.byte	0x3f
	.zero		1


	//   ....[33]....
        /*0298*/ 	.word	0x00001900
        /*029c*/ 	.word	0x00000005
        /*02a0*/ 	.word	0x00000000
        /*02a4*/ 	.short	0x010a
        /*02a6*/ 	.byte	0x3f
	.zero		1


	//   ....[34]....
        /*02a8*/ 	.word	0x00001a60
        /*02ac*/ 	.word	0x00000005
        /*02b0*/ 	.word	0x00000000
        /*02b4*/ 	.short	0x0101
        /*02b6*/ 	.byte	0x3f
	.zero		1


	//   ....[35]....
        /*02b8*/ 	.word	0x00001c90
        /*02bc*/ 	.word	0x00000003
        /*02c0*/ 	.word	0x00000000
        /*02c4*/ 	.short	0x0101
        /*02c6*/ 	.byte	0x3f
	.zero		1


	//   ....[36]....
        /*02c8*/ 	.word	0x00006f40
        /*02cc*/ 	.word	0x00000014
        /*02d0*/ 	.word	0x00000070
        /*02d4*/ 	.short	0x010a
        /*02d6*/ 	.byte	0x3f
	.zero		1


	//   ....[37]....
        /*02d8*/ 	.word	0x00007340
        /*02dc*/ 	.word	0x0000000e
        /*02e0*/ 	.word	0x000000f8
        /*02e4*/ 	.short	0x0101
        /*02e6*/ 	.byte	0x3f
	.zero		1


	//   ....[38]....
        /*02e8*/ 	.word	0x00007a20
        /*02ec*/ 	.word	0x00000007
        /*02f0*/ 	.word	0x00000000
        /*02f4*/ 	.short	0x010a
        /*02f6*/ 	.byte	0x3f
	.zero		1


	//   ....[39]....
        /*02f8*/ 	.word	0x00007aa0
        /*02fc*/ 	.word	0x00000008
        /*0300*/ 	.word	0x00000000
        /*0304*/ 	.short	0x010a
        /*0306*/ 	.byte	0x3f
	.zero		1


	//   ....[40]....
        /*0308*/ 	.word	0x00007b30
        /*030c*/ 	.word	0x00000009
        /*0310*/ 	.word	0x00000000
        /*0314*/ 	.short	0x010a
        /*0316*/ 	.byte	0x3f
	.zero		1


	//   ....[41]....
        /*0318*/ 	.word	0x00007bc0
        /*031c*/ 	.word	0x00000008
        /*0320*/ 	.word	0x00000000
        /*0324*/ 	.short	0x010a
        /*0326*/ 	.byte	0x3f
	.zero		1


	//   ....[42]....
        /*0328*/ 	.word	0x00007c50
        /*032c*/ 	.word	0x00000009
        /*0330*/ 	.word	0x00000000
        /*0334*/ 	.short	0x010a
        /*0336*/ 	.byte	0x3f
	.zero		1


	//   ....[43]....
        /*0338*/ 	.word	0x00007ce0
        /*033c*/ 	.word	0x00000008
        /*0340*/ 	.word	0x00000000
        /*0344*/ 	.short	0x010a
        /*0346*/ 	.byte	0x3f
	.zero		1


	//   ....[44]....
        /*0348*/ 	.word	0x00007d70
        /*034c*/ 	.word	0x00000009
        /*0350*/ 	.word	0x00000000
        /*0354*/ 	.short	0x010a
        /*0356*/ 	.byte	0x3f
	.zero		1


	//   ....[45]....
        /*0358*/ 	.word	0x00007e00
        /*035c*/ 	.word	0x00000008
        /*0360*/ 	.word	0x00000000
        /*0364*/ 	.short	0x010a
        /*0366*/ 	.byte	0x3f
	.zero		1


	//   ....[46]....
        /*0368*/ 	.word	0x00007e90
        /*036c*/ 	.word	0x00000009
        /*0370*/ 	.word	0x00000000
        /*0374*/ 	.short	0x010a
        /*0376*/ 	.byte	0x3f
	.zero		1


	//   ....[47]....
        /*0378*/ 	.word	0x00007f20
        /*037c*/ 	.word	0x00000008
        /*0380*/ 	.word	0x00000000
        /*0384*/ 	.short	0x010a
        /*0386*/ 	.byte	0x3f
	.zero		1


	//   ....[48]....
        /*0388*/ 	.word	0x00007fb0
        /*038c*/ 	.word	0x00000009
        /*0390*/ 	.word	0x00000000
        /*0394*/ 	.short	0x010a
        /*0396*/ 	.byte	0x3f
	.zero		1


	//   ....[49]....
        /*0398*/ 	.word	0x00008040
        /*039c*/ 	.word	0x00000008
        /*03a0*/ 	.word	0x00000000
        /*03a4*/ 	.short	0x010a
        /*03a6*/ 	.byte	0x3f
	.zero		1


	//   ....[50]....
        /*03a8*/ 	.word	0x000080d0
        /*03ac*/ 	.word	0x0000000b
        /*03b0*/ 	.word	0x00000000
        /*03b4*/ 	.short	0x010a
        /*03b6*/ 	.byte	0x3f
	.zero		1


	//   ....[51]....
        /*03b8*/ 	.word	0x00008160
        /*03bc*/ 	.word	0x00000003
        /*03c0*/ 	.word	0x00000000
        /*03c4*/ 	.short	0x010a
        /*03c6*/ 	.byte	0x3f
	.zero		1


	//   ....[52]....
        /*03c8*/ 	.word	0x000081c0
        /*03cc*/ 	.word	0x00000003
        /*03d0*/ 	.word	0x00000000
        /*03d4*/ 	.short	0x010a
        /*03d6*/ 	.byte	0x3f
	.zero		1


	//   ....[53]....
        /*03d8*/ 	.word	0x00008210
        /*03dc*/ 	.word	0x00000005
        /*03e0*/ 	.word	0x00000000
        /*03e4*/ 	.short	0x010a
        /*03e6*/ 	.byte	0x3f
	.zero		1


	//   ....[54]....
        /*03e8*/ 	.word	0x000082e0
        /*03ec*/ 	.word	0x00000014
        /*03f0*/ 	.word	0x00000070
        /*03f4*/ 	.short	0x010a
        /*03f6*/ 	.byte	0x3f
	.zero		1


	//   ....[55]....
        /*03f8*/ 	.word	0x000083b0
        /*03fc*/ 	.word	0x00000007
        /*0400*/ 	.word	0x00000000
        /*0404*/ 	.short	0x010a
        /*0406*/ 	.byte	0x3f
	.zero		1


	//   ....[56]....
        /*0408*/ 	.word	0x00008400
        /*040c*/ 	.word	0x00000008
        /*0410*/ 	.word	0x00000000
        /*0414*/ 	.short	0x010a
        /*0416*/ 	.byte	0x3f
	.zero		1


	//   ....[57]....
        /*0418*/ 	.word	0x00008450
        /*041c*/ 	.word	0x00000009
        /*0420*/ 	.word	0x00000000
        /*0424*/ 	.short	0x010a
        /*0426*/ 	.byte	0x3f
	.zero		1


	//   ....[58]....
        /*0428*/ 	.word	0x000084a0
        /*042c*/ 	.word	0x00000008
        /*0430*/ 	.word	0x00000000
        /*0434*/ 	.short	0x010a
        /*0436*/ 	.byte	0x3f
	.zero		1


	//   ....[59]....
        /*0438*/ 	.word	0x000084f0
        /*043c*/ 	.word	0x00000009
        /*0440*/ 	.word	0x00000000
        /*0444*/ 	.short	0x010a
        /*0446*/ 	.byte	0x3f
	.zero		1


	//   ....[60]....
        /*0448*/ 	.word	0x00008540
        /*044c*/ 	.word	0x00000008
        /*0450*/ 	.word	0x00000000
        /*0454*/ 	.short	0x010a
        /*0456*/ 	.byte	0x3f
	.zero		1


	//   ....[61]....
        /*0458*/ 	.word	0x00008590
        /*045c*/ 	.word	0x00000009
        /*0460*/ 	.word	0x00000000
        /*0464*/ 	.short	0x010a
        /*0466*/ 	.byte	0x3f
	.zero		1


	//   ....[62]....
        /*0468*/ 	.word	0x000085e0
        /*046c*/ 	.word	0x00000008
        /*0470*/ 	.word	0x00000000
        /*0474*/ 	.short	0x010a
        /*0476*/ 	.byte	0x3f
	.zero		1


	//   ....[63]....
        /*0478*/ 	.word	0x00008630
        /*047c*/ 	.word	0x00000009
        /*0480*/ 	.word	0x00000000
        /*0484*/ 	.short	0x010a
        /*0486*/ 	.byte	0x3f
	.zero		1


	//   ....[64]....
        /*0488*/ 	.word	0x00008680
        /*048c*/ 	.word	0x00000008
        /*0490*/ 	.word	0x00000000
        /*0494*/ 	.short	0x010a
        /*0496*/ 	.byte	0x3f
	.zero		1


	//   ....[65]....
        /*0498*/ 	.word	0x000086d0
        /*049c*/ 	.word	0x00000009
        /*04a0*/ 	.word	0x00000000
        /*04a4*/ 	.short	0x010a
        /*04a6*/ 	.byte	0x3f
	.zero		1


	//   ....[66]....
        /*04a8*/ 	.word	0x00008720
        /*04ac*/ 	.word	0x00000008
        /*04b0*/ 	.word	0x00000000
        /*04b4*/ 	.short	0x010a
        /*04b6*/ 	.byte	0x3f
	.zero		1


	//   ....[67]....
        /*04b8*/ 	.word	0x00008770
        /*04bc*/ 	.word	0x0000000b
        /*04c0*/ 	.word	0x00000000
        /*04c4*/ 	.short	0x010a
        /*04c6*/ 	.byte	0x3f
	.zero		1


	//----- nvinfo : EIATTR_NUM_MBARRIERS
	.align		4
.L_35:
        /*04c8*/ 	.byte	0x03, 0x38
        /*04ca*/ 	.short	0x001e


	//----- nvinfo : EIATTR_EXIT_INSTR_OFFSETS
	.align		4
        /*04cc*/ 	.byte	0x04, 0x1c
        /*04ce*/ 	.short	(.L_37 - .L_36)


	//   ....[0]....
.L_36:
        /*04d0*/ 	.word	0x00000a50


	//   ....[1]....
        /*04d4*/ 	.word	0x00001260


	//   ....[2]....
        /*04d8*/ 	.word	0x00006660


	//   ....[3]....
        /*04dc*/ 	.word	0x00006bc0


	//   ....[4]....
        /*04e0*/ 	.word	0x000081b0


	//----- nvinfo : EIATTR_MAX_THREADS
	.align		4
.L_37:
        /*04e4*/ 	.byte	0x04, 0x05
        /*04e6*/ 	.short	(.L_39 - .L_38)
.L_38:
        /*04e8*/ 	.word	0x00000180
        /*04ec*/ 	.word	0x00000001
        /*04f0*/ 	.word	0x00000001


	//----- nvinfo : EIATTR_CRS_STACK_SIZE
	.align		4
.L_39:
        /*04f4*/ 	.byte	0x04, 0x1e
        /*04f6*/ 	.short	(.L_41 - .L_40)
.L_40:
        /*04f8*/ 	.word	0x00000000


	//----- nvinfo : EIATTR_CBANK_PARAM_SIZE
	.align		4
.L_41:
        /*04fc*/ 	.byte	0x03, 0x19
        /*04fe*/ 	.short	0x0470


	//----- nvinfo : EIATTR_PARAM_CBANK
	.align		4
        /*0500*/ 	.byte	0x04, 0x0a
        /*0502*/ 	.short	(.L_43 - .L_42)
	.align		4
.L_42:
        /*0504*/ 	.word	index@(.nv.constant0._ZN7cutlass13device_kernelINS_4gemm6kernel13GemmUniversalIN4cute5tupleIJiiiiEEENS1_10collective13CollectiveMmaINS1_34MainloopSm90TmaGmmaWarpSpecializedILi14ENS5_IJNS4_1CILi1EEENSA_ILi2EEESB_EEENS1_35KernelTmaWarpSpecializedCooperativeEEENS5_IJNSA_ILi128EEESG_NSA_ILi32EEEEEENS_10bfloat16_tENS5_IJlSB_lEEESJ_SK_NS4_8TiledMMAINS4_8MMA_AtomIJNS4_4SM904GMMA28MMA_64x128x16_F32BF16BF16_SSILNSO_5MajorE0ELSQ_0ELNSO_7ScaleInE1ELSR_1EEEEEENS4_6LayoutINS5_IJSC_SB_SB_EEENS5_IJSB_NSA_ILi0EEESW_EEEEENS5_IJNS4_10UnderscoreESZ_SZ_EEEEENS4_23SM90_TMA_LOAD_MULTICASTENS4_14ComposedLayoutINS4_7SwizzleILi2ELi4ELi3EEENS4_18smem_ptr_flag_bitsILi16EEENSU_INS5_IJNSA_ILi8EEESH_EEENS5_IJSH_SB_EEEEEEEvNS4_8identityENS4_13SM90_TMA_LOADES1C_vS1D_EENS_8epilogue10collective6detail29Sm90TmaWarpSpecializedAdapterINS1H_15DefaultEpilogueISJ_SK_SK_NS1G_6thread17LinearCombinationISJ_Li1EffLNS1L_9ScaleType4KindE0ELNS_15FloatRoundStyleE2ESJ_EENS1_15EpilogueDefaultEEEEEvvEEEEvNT_6ParamsE)
        /*0508*/ 	.short	0x0210
        /*050a*/ 	.short	0x0470


	//----- nvinfo : EIATTR_SW_WAR
	.align		4
.L_43:
        /*050c*/ 	.byte	0x04, 0x36
        /*050e*/ 	.short	(.L_45 - .L_44)
.L_44:
        /*0510*/ 	.word	0x00000008
.L_45:


//--------------------- .nv.callgraph             --------------------------
	.section	.nv.callgraph,"",@"SHT_CUDA_CALLGRAPH"
	.align	4
	.sectionentsize	8
	.align		4
        /*0000*/ 	.word	0x00000000
	.align		4
        /*0004*/ 	.word	0xffffffff
	.align		4
        /*0008*/ 	.word	index@(_ZN7cutlass13device_kernelINS_4gemm6kernel13GemmUniversalIN4cute5tupleIJiiiiEEENS1_10collective13CollectiveMmaINS1_34MainloopSm90TmaGmmaWarpSpecializedILi14ENS5_IJNS4_1CILi1EEENSA_ILi2EEESB_EEENS1_35KernelTmaWarpSpecializedCooperativeEEENS5_IJNSA_ILi128EEESG_NSA_ILi32EEEEEENS_10bfloat16_tENS5_IJlSB_lEEESJ_SK_NS4_8TiledMMAINS4_8MMA_AtomIJNS4_4SM904GMMA28MMA_64x128x16_F32BF16BF16_SSILNSO_5MajorE0ELSQ_0ELNSO_7ScaleInE1ELSR_1EEEEEENS4_6LayoutINS5_IJSC_SB_SB_EEENS5_IJSB_NSA_ILi0EEESW_EEEEENS5_IJNS4_10UnderscoreESZ_SZ_EEEEENS4_23SM90_TMA_LOAD_MULTICASTENS4_14ComposedLayoutINS4_7SwizzleILi2ELi4ELi3EEENS4_18smem_ptr_flag_bitsILi16EEENSU_INS5_IJNSA_ILi8EEESH_EEENS5_IJSH_SB_EEEEEEEvNS4_8identityENS4_13SM90_TMA_LOADES1C_vS1D_EENS_8epilogue10collective6detail29Sm90TmaWarpSpecializedAdapterINS1H_15DefaultEpilogueISJ_SK_SK_NS1G_6thread17LinearCombinationISJ_Li1EffLNS1L_9ScaleType4KindE0ELNS_15FloatRoundStyleE2ESJ_EENS1_15EpilogueDefaultEEEEEvvEEEEvNT_6ParamsE)
	.align		4
        /*000c*/ 	.word	index@(__assertfail)
	.align		4
        /*0010*/ 	.word	0x00000000
	.align		4
        /*0014*/ 	.word	0xfffffffe
	.align		4
        /*0018*/ 	.word	0x00000000
	.align		4
        /*001c*/ 	.word	0xfffffffd
	.align		4
        /*0020*/ 	.word	0x00000000
	.align		4
        /*0024*/ 	.word	0xfffffffc


//--------------------- .nv.constant4             --------------------------
	.section	.nv.constant4,"a",@progbits
	.align	8
	.align		8
.nv.constant4:
        /*0000*/ 	.dword	__assertfail
	.align		8
        /*0008*/ 	.dword	__unnamed_1
	.align		8
        /*0010*/ 	.dword	_ZN40_INTERNAL_a175a6df_4_k_cu_22ca58b0_244854cuda3std3__45__cpo5beginE
	.align		8
        /*0018*/ 	.dword	_ZN40_INTERNAL_a175a6df_4_k_cu_22ca58b0_244854cuda3std3__45__cpo3endE
	.align		8
        /*0020*/ 	.dword	_ZN40_INTERNAL_a175a6df_4_k_cu_22ca58b0_244854cuda3std3__45__cpo6cbeginE
	.align		8
        /*0028*/ 	.dword	_ZN40_INTERNAL_a175a6df_4_k_cu_22ca58b0_244854cuda3std3__45__cpo4cendE
	.align		8
        /*0030*/ 	.dword	_ZN40_INTERNAL_a175a6df_4_k_cu_22ca58b0_244854cuda3std3__442_GLOBAL__N__a175a6df_4_k_cu_22ca58b0_244856ignoreE
	.align		8
        /*0038*/ 	.dword	_ZN40_INTERNAL_a175a6df_4_k_cu_22ca58b0_244854cuda3std3__419piecewise_constructE
	.align		8
        /*0040*/ 	.dword	_ZN40_INTERNAL_a175a6df_4_k_cu_22ca58b0_244854cuda3std3__48in_placeE
	.align		8
        /*0048*/ 	.dword	_ZN40_INTERNAL_a175a6df_4_k_cu_22ca58b0_244854cuda3std6ranges3__45__cpo4swapE
	.align		8
        /*0050*/ 	.dword	_ZN40_INTERNAL_a175a6df_4_k_cu_22ca58b0_244854cuda3std6ranges3__45__cpo9iter_moveE
	.align		8
        /*0058*/ 	.dword	_ZN40_INTERNAL_a175a6df_4_k_cu_22ca58b0_244854cute7productE
	.align		8
        /*0060*/ 	.dword	_ZN40_INTERNAL_a175a6df_4_k_cu_22ca58b0_244854cute1_E
	.align		8
        /*0068*/ 	.dword	$str$22
	.align		8
        /*0070*/ 	.dword	$str$23


//--------------------- .text._ZN7cutlass13device_kernelINS_4gemm6kernel13GemmUniversalIN4cute5tupleIJiiiiEEENS1_10collective13CollectiveMmaINS1_34MainloopSm90TmaGmmaWarpSpecializedILi14ENS5_IJNS4_1CILi1EEENSA_ILi2EEESB_EEENS1_35KernelTmaWarpSpecializedCooperativeEEENS5_IJNSA_ILi128EEESG_NSA_ILi32EEEEEENS_10bfloat16_tENS5_IJlSB_lEEESJ_SK_NS4_8TiledMMAINS4_8MMA_AtomIJNS4_4SM904GMMA28MMA_64x128x16_F32BF16BF16_SSILNSO_5MajorE0ELSQ_0ELNSO_7ScaleInE1ELSR_1EEEEEENS4_6LayoutINS5_IJSC_SB_SB_EEENS5_IJSB_NSA_ILi0EEESW_EEEEENS5_IJNS4_10UnderscoreESZ_SZ_EEEEENS4_23SM90_TMA_LOAD_MULTICASTENS4_14ComposedLayoutINS4_7SwizzleILi2ELi4ELi3EEENS4_18smem_ptr_flag_bitsILi16EEENSU_INS5_IJNSA_ILi8EEESH_EEENS5_IJSH_SB_EEEEEEEvNS4_8identityENS4_13SM90_TMA_LOADES1C_vS1D_EENS_8epilogue10collective6detail29Sm90TmaWarpSpecializedAdapterINS1H_15DefaultEpilogueISJ_SK_SK_NS1G_6thread17LinearCombinationISJ_Li1EffLNS1L_9ScaleType4KindE0ELNS_15FloatRoundStyleE2ESJ_EENS1_15EpilogueDefaultEEEEEvvEEEEvNT_6ParamsE --------------------------
	.section	.text._ZN7cutlass13device_kernelINS_4gemm6kernel13GemmUniversalIN4cute5tupleIJiiiiEEENS1_10collective13CollectiveMmaINS1_34MainloopSm90TmaGmmaWarpSpecializedILi14ENS5_IJNS4_1CILi1EEENSA_ILi2EEESB_EEENS1_35KernelTmaWarpSpecializedCooperativeEEENS5_IJNSA_ILi128EEESG_NSA_ILi32EEEEEENS_10bfloat16_tENS5_IJlSB_lEEESJ_SK_NS4_8TiledMMAINS4_8MMA_AtomIJNS4_4SM904GMMA28MMA_64x128x16_F32BF16BF16_SSILNSO_5MajorE0ELSQ_0ELNSO_7ScaleInE1ELSR_1EEEEEENS4_6LayoutINS5_IJSC_SB_SB_EEENS5_IJSB_NSA_ILi0EEESW_EEEEENS5_IJNS4_10UnderscoreESZ_SZ_EEEEENS4_23SM90_TMA_LOAD_MULTICASTENS4_14ComposedLayoutINS4_7SwizzleILi2ELi4ELi3EEENS4_18smem_ptr_flag_bitsILi16EEENSU_INS5_IJNSA_ILi8EEESH_EEENS5_IJSH_SB_EEEEEEEvNS4_8identityENS4_13SM90_TMA_LOADES1C_vS1D_EENS_8epilogue10collective6detail29Sm90TmaWarpSpecializedAdapterINS1H_15DefaultEpilogueISJ_SK_SK_NS1G_6thread17LinearCombinationISJ_Li1EffLNS1L_9ScaleType4KindE0ELNS_15FloatRoundStyleE2ESJ_EENS1_15EpilogueDefaultEEEEEvvEEEEvNT_6ParamsE,"ax",@progbits
	.align	128
.text._ZN7cutlass13device_kernelINS_4gemm6kernel13GemmUniversalIN4cute5tupleIJiiiiEEENS1_10collective13CollectiveMmaINS1_34MainloopSm90TmaGmmaWarpSpecializedILi14ENS5_IJNS4_1CILi1EEENSA_ILi2EEESB_EEENS1_35KernelTmaWarpSpecializedCooperativeEEENS5_IJNSA_ILi128EEESG_NSA_ILi32EEEEEENS_10bfloat16_tENS5_IJlSB_lEEESJ_SK_NS4_8TiledMMAINS4_8MMA_AtomIJNS4_4SM904GMMA28MMA_64x128x16_F32BF16BF16_SSILNSO_5MajorE0ELSQ_0ELNSO_7ScaleInE1ELSR_1EEEEEENS4_6LayoutINS5_IJSC_SB_SB_EEENS5_IJSB_NSA_ILi0EEESW_EEEEENS5_IJNS4_10UnderscoreESZ_SZ_EEEEENS4_23SM90_TMA_LOAD_MULTICASTENS4_14ComposedLayoutINS4_7SwizzleILi2ELi4ELi3EEENS4_18smem_ptr_flag_bitsILi16EEENSU_INS5_IJNSA_ILi8EEESH_EEENS5_IJSH_SB_EEEEEEEvNS4_8identityENS4_13SM90_TMA_LOADES1C_vS1D_EENS_8epilogue10collective6detail29Sm90TmaWarpSpecializedAdapterINS1H_15DefaultEpilogueISJ_SK_SK_NS1G_6thread17LinearCombinationISJ_Li1EffLNS1L_9ScaleType4KindE0ELNS_15FloatRoundStyleE2ESJ_EENS1_15EpilogueDefaultEEEEEvvEEEEvNT_6ParamsE:
        .type           _ZN7cutlass13device_kernelINS_4gemm6kernel13GemmUniversalIN4cute5tupleIJiiiiEEENS1_10collective13CollectiveMmaINS1_34MainloopSm90TmaGmmaWarpSpecializedILi14ENS5_IJNS4_1CILi1EEENSA_ILi2EEESB_EEENS1_35KernelTmaWarpSpecializedCooperativeEEENS5_IJNSA_ILi128EEESG_NSA_ILi32EEEEEENS_10bfloat16_tENS5_IJlSB_lEEESJ_SK_NS4_8TiledMMAINS4_8MMA_AtomIJNS4_4SM904GMMA28MMA_64x128x16_F32BF16BF16_SSILNSO_5MajorE0ELSQ_0ELNSO_7ScaleInE1ELSR_1EEEEEENS4_6LayoutINS5_IJSC_SB_SB_EEENS5_IJSB_NSA_ILi0EEESW_EEEEENS5_IJNS4_10UnderscoreESZ_SZ_EEEEENS4_23SM90_TMA_LOAD_MULTICASTENS4_14ComposedLayoutINS4_7SwizzleILi2ELi4ELi3EEENS4_18smem_ptr_flag_bitsILi16EEENSU_INS5_IJNSA_ILi8EEESH_EEENS5_IJSH_SB_EEEEEEEvNS4_8identityENS4_13SM90_TMA_LOADES1C_vS1D_EENS_8epilogue10collective6detail29Sm90TmaWarpSpecializedAdapterINS1H_15DefaultEpilogueISJ_SK_SK_NS1G_6thread17LinearCombinationISJ_Li1EffLNS1L_9ScaleType4KindE0ELNS_15FloatRoundStyleE2ESJ_EENS1_15EpilogueDefaultEEEEEvvEEEEvNT_6ParamsE,@function
        .size           _ZN7cutlass13device_kernelINS_4gemm6kernel13GemmUniversalIN4cute5tupleIJiiiiEEENS1_10collective13CollectiveMmaINS1_34MainloopSm90TmaGmmaWarpSpecializedILi14ENS5_IJNS4_1CILi1EEENSA_ILi2EEESB_EEENS1_35KernelTmaWarpSpecializedCooperativeEEENS5_IJNSA_ILi128EEESG_NSA_ILi32EEEEEENS_10bfloat16_tENS5_IJlSB_lEEESJ_SK_NS4_8TiledMMAINS4_8MMA_AtomIJNS4_4SM904GMMA28MMA_64x128x16_F32BF16BF16_SSILNSO_5MajorE0ELSQ_0ELNSO_7ScaleInE1ELSR_1EEEEEENS4_6LayoutINS5_IJSC_SB_SB_EEENS5_IJSB_NSA_ILi0EEESW_EEEEENS5_IJNS4_10UnderscoreESZ_SZ_EEEEENS4_23SM90_TMA_LOAD_MULTICASTENS4_14ComposedLayoutINS4_7SwizzleILi2ELi4ELi3EEENS4_18smem_ptr_flag_bitsILi16EEENSU_INS5_IJNSA_ILi8EEESH_EEENS5_IJSH_SB_EEEEEEEvNS4_8identityENS4_13SM90_TMA_LOADES1C_vS1D_EENS_8epilogue10collective6detail29Sm90TmaWarpSpecializedAdapterINS1H_15DefaultEpilogueISJ_SK_SK_NS1G_6thread17LinearCombinationISJ_Li1EffLNS1L_9ScaleType4KindE0ELNS_15FloatRoundStyleE2ESJ_EENS1_15EpilogueDefaultEEEEEvvEEEEvNT_6ParamsE,(.L_x_220 - _ZN7cutlass13device_kernelINS_4gemm6kernel13GemmUniversalIN4cute5tupleIJiiiiEEENS1_10collective13CollectiveMmaINS1_34MainloopSm90TmaGmmaWarpSpecializedILi14ENS5_IJNS4_1CILi1EEENSA_ILi2EEESB_EEENS1_35KernelTmaWarpSpecializedCooperativeEEENS5_IJNSA_ILi128EEESG_NSA_ILi32EEEEEENS_10bfloat16_tENS5_IJlSB_lEEESJ_SK_NS4_8TiledMMAINS4_8MMA_AtomIJNS4_4SM904GMMA28MMA_64x128x16_F32BF16BF16_SSILNSO_5MajorE0ELSQ_0ELNSO_7ScaleInE1ELSR_1EEEEEENS4_6LayoutINS5_IJSC_SB_SB_EEENS5_IJSB_NSA_ILi0EEESW_EEEEENS5_IJNS4_10UnderscoreESZ_SZ_EEEEENS4_23SM90_TMA_LOAD_MULTICASTENS4_14ComposedLayoutINS4_7SwizzleILi2ELi4ELi3EEENS4_18smem_ptr_flag_bitsILi16EEENSU_INS5_IJNSA_ILi8EEESH_EEENS5_IJSH_SB_EEEEEEEvNS4_8identityENS4_13SM90_TMA_LOADES1C_vS1D_EENS_8epilogue10collective6detail29Sm90TmaWarpSpecializedAdapterINS1H_15DefaultEpilogueISJ_SK_SK_NS1G_6thread17LinearCombinationISJ_Li1EffLNS1L_9ScaleType4KindE0ELNS_15FloatRoundStyleE2ESJ_EENS1_15EpilogueDefaultEEEEEvvEEEEvNT_6ParamsE)
        .other          _ZN7cutlass13device_kernelINS_4gemm6kernel13GemmUniversalIN4cute5tupleIJiiiiEEENS1_10collective13CollectiveMmaINS1_34MainloopSm90TmaGmmaWarpSpecializedILi14ENS5_IJNS4_1CILi1EEENSA_ILi2EEESB_EEENS1_35KernelTmaWarpSpecializedCooperativeEEENS5_IJNSA_ILi128EEESG_NSA_ILi32EEEEEENS_10bfloat16_tENS5_IJlSB_lEEESJ_SK_NS4_8TiledMMAINS4_8MMA_AtomIJNS4_4SM904GMMA28MMA_64x128x16_F32BF16BF16_SSILNSO_5MajorE0ELSQ_0ELNSO_7ScaleInE1ELSR_1EEEEEENS4_6LayoutINS5_IJSC_SB_SB_EEENS5_IJSB_NSA_ILi0EEESW_EEEEENS5_IJNS4_10UnderscoreESZ_SZ_EEEEENS4_23SM90_TMA_LOAD_MULTICASTENS4_14ComposedLayoutINS4_7SwizzleILi2ELi4ELi3EEENS4_18smem_ptr_flag_bitsILi16EEENSU_INS5_IJNSA_ILi8EEESH_EEENS5_IJSH_SB_EEEEEEEvNS4_8identityENS4_13SM90_TMA_LOADES1C_vS1D_EENS_8epilogue10collective6detail29Sm90TmaWarpSpecializedAdapterINS1H_15DefaultEpilogueISJ_SK_SK_NS1G_6thread17LinearCombinationISJ_Li1EffLNS1L_9ScaleType4KindE0ELNS_15FloatRoundStyleE2ESJ_EENS1_15EpilogueDefaultEEEEEvvEEEEvNT_6ParamsE,@"STO_CUDA_ENTRY STV_DEFAULT"
_ZN7cutlass13device_kernelINS_4gemm6kernel13GemmUniversalIN4cute5tupleIJiiiiEEENS1_10collective13CollectiveMmaINS1_34MainloopSm90TmaGmmaWarpSpecializedILi14ENS5_IJNS4_1CILi1EEENSA_ILi2EEESB_EEENS1_35KernelTmaWarpSpecializedCooperativeEEENS5_IJNSA_ILi128EEESG_NSA_ILi32EEEEEENS_10bfloat16_tENS5_IJlSB_lEEESJ_SK_NS4_8TiledMMAINS4_8MMA_AtomIJNS4_4SM904GMMA28MMA_64x128x16_F32BF16BF16_SSILNSO_5MajorE0ELSQ_0ELNSO_7ScaleInE1ELSR_1EEEEEENS4_6LayoutINS5_IJSC_SB_SB_EEENS5_IJSB_NSA_ILi0EEESW_EEEEENS5_IJNS4_10UnderscoreESZ_SZ_EEEEENS4_23SM90_TMA_LOAD_MULTICASTENS4_14ComposedLayoutINS4_7SwizzleILi2ELi4ELi3EEENS4_18smem_ptr_flag_bitsILi16EEENSU_INS5_IJNSA_ILi8EEESH_EEENS5_IJSH_SB_EEEEEEEvNS4_8identityENS4_13SM90_TMA_LOADES1C_vS1D_EENS_8epilogue10collective6detail29Sm90TmaWarpSpecializedAdapterINS1H_15DefaultEpilogueISJ_SK_SK_NS1G_6thread17LinearCombinationISJ_Li1EffLNS1L_9ScaleType4KindE0ELNS_15FloatRoundStyleE2ESJ_EENS1_15EpilogueDefaultEEEEEvvEEEEvNT_6ParamsE:
[----:B------:R-:W0:Y:S01]  /*0000*/  LDC R1, c[0x0][0x28] ;  /* 0x00000a00ff017b82 */ /* 0x000e220000000800 */
[----:B------:R-:W1:Y:S01]  /*0010*/  S2R R18, SR_TID.X ;  /* 0x0000000000127919 */ /* 0x000e620000002100 */
[----:B------:R-:W-:Y:S01]  /*0020*/  ELECT P0, URZ, PT ;  /* 0x00000000003f782f */ /* 0x000fe20003800000 */
[----:B------:R-:W-:Y:S01]  /*0030*/  BSSY B0, `(.L_x_0) ;  /* 0x000000f000007945 */ /* 0x000fe20003800000 */
[--C-:B-1----:R-:W-:Y:S02]  /*0040*/  SHF.R.U32.HI R0, RZ, 0x5, R18.reuse ;  /* 0x00000005ff007819 */ /* 0x102fe40000011612 */
[----:B------:R-:W-:-:S03]  /*0050*/  SHF.R.U32.HI R3, RZ, 0x7, R18 ;  /* 0x00000007ff037819 */ /* 0x000fc60000011612 */
[----:B------:R-:W1:Y:S04]  /*0060*/  SHFL.IDX PT, R2, R0, RZ, 0x1f ;  /* 0x00001fff00027589 */ /* 0x000e6800000e0000 */
[----:B------:R2:W3:Y:S01]  /*0070*/  SHFL.IDX PT, R5, R3, RZ, 0x1f ;  /* 0x00001fff03057589 */ /* 0x0004e200000e0000 */
[----:B-1----:R-:W-:-:S13]  /*0080*/  ISETP.NE.OR P0, PT, R2, RZ, !P0 ;  /* 0x000000ff0200720c */ /* 0x002fda0004705670 */
[----:B0-23--:R-:W-:Y:S05]  /*0090*/  @P0 BRA `(.L_x_1) ;  /* 0x0000000000200947 */ /* 0x00dfea0003800000 */
[----:B------:R-:W-:Y:S02]  /*00a0*/  ULDC.64 UR4, c[0x0][0x198] ;  /* 0x0000660000047ab9 */ /* 0x000fe40000000a00 */
[----:B------:R-:W-:Y:S02]  /*00b0*/  UIADD3 UR6, UP0, UR4, 0xf0, URZ ;  /* 0x000000f004067890 */ /* 0x000fe4000ff1e03f */
[----:B------:R-:W-:Y:S02]  /*00c0*/  UIADD3 UR4, UP1, UR4, 0x1f0, URZ ;  /* 0x000001f004047890 */ /* 0x000fe4000ff3e03f */
[----:B------:R-:W-:Y:S02]  /*00d0*/  UIADD3.X UR7, URZ, UR5, URZ, UP0, !UPT ;  /* 0x000000053f077290 */ /* 0x000fe400087fe43f */
[----:B------:R-:W-:-:S07]  /*00e0*/  UIADD3.X UR5, URZ, UR5, URZ, UP1, !UPT ;  /* 0x000000053f057290 */ /* 0x000fce0008ffe43f */
[----:B------:R0:W-:Y:S02]  /*00f0*/  UTMACCTL.PF [UR6] ;  /* 0x00000000060079b9 */ /* 0x0001e40008040000 */
[----:B------:R0:W-:Y:S02]  /*0100*/  UTMACCTL.PF [UR4] ;  /* 0x00000000040079b9 */ /* 0x0001e40008040000 */
[----:B0-----:R-:W-:Y:S01]  /*0110*/  NOP ;  /* 0x0000000000007918 */ /* 0x001fe20000000000 */
.L_x_1:
[----:B------:R-:W-:Y:S05]  /*0120*/  BSYNC B0 ;  /* 0x0000000000007941 */ /* 0x000fea0003800000 */
.L_x_0:
[----:B------:R-:W0:Y:S02]  /*0130*/  SHFL.IDX PT, R3, R0, RZ, 0x1f ;  /* 0x00001fff00037589 */ /* 0x000e2400000e0000 */
[----:B0-----:R-:W-:-:S13]  /*0140*/  ISETP.NE.AND P0, PT, R3, RZ, PT ;  /* 0x000000ff0300720c */ /* 0x001fda0003f05270 */
[----:B------:R-:W-:Y:S05]  /*0150*/  @P0 BRA `(.L_x_2) ;  /* 0x0000000000b40947 */ /* 0x000fea0003800000 */
[----:B------:R-:W-:Y:S01]  /*0160*/  ELECT P0, URZ, PT ;  /* 0x00000000003f782f */ /* 0x000fe20003800000 */
[----:B------:R-:W-:-:S12]  /*0170*/  BSSY B0, `(.L_x_2) ;  /* 0x000002b000007945 */ /* 0x000fd80003800000 */
[----:B------:R-:W-:Y:S05]  /*0180*/  @!P0 BRA `(.L_x_3) ;  /* 0x0000000000a48947 */ /* 0x000fea0003800000 */
[----:B------:R-:W0:Y:S01]  /*0190*/  S2UR UR8, SR_CgaCtaId ;  /* 0x00000000000879c3 */ /* 0x000e220000008800 */
[----:B------:R-:W-:Y:S01]  /*01a0*/  UMOV UR4, 0x400 ;  /* 0x0000040000047882 */ /* 0x000fe20000000000 */
[----:B------:R-:W-:Y:S01]  /*01b0*/  UMOV UR5, 0x1 ;  /* 0x0000000100057882 */ /* 0x000fe20000000000 */
[----:B------:R-:W-:Y:S02]  /*01c0*/  UMOV UR6, 0x4 ;  /* 0x0000000400067882 */ /* 0x000fe40000000000 */
[----:B------:R-:W-:-:S04]  /*01d0*/  UIADD3 UR6, -UR6, 0x100000, URZ ;  /* 0x0010000006067890 */ /* 0x000fc8000fffe13f */
[----:B------:R-:W-:Y:S02]  /*01e0*/  USHF.L.U32 UR7, UR6, 0xb, URZ ;  /* 0x0000000b06077899 */ /* 0x000fe4000800063f */
[----:B------:R-:W-:Y:S02]  /*01f0*/  USHF.L.U32 UR6, UR6, 0x1, URZ ;  /* 0x0000000106067899 */ /* 0x000fe4000800063f */
[----:B0-----:R-:W-:Y:S02]  /*0200*/  ULEA UR8, UR8, UR4, 0x18 ;  /* 0x0000000408087291 */ /* 0x001fe4000f8ec03f */
[----:B------:R-:W-:-:S04]  /*0210*/  UIADD3 UR4, -UR5, 0x100000, URZ ;  /* 0x0010000005047890 */ /* 0x000fc8000fffe13f */
[----:B------:R-:W-:Y:S02]  /*0220*/  USHF.L.U32 UR5, UR4, 0xb, URZ ;  /* 0x0000000b04057899 */ /* 0x000fe4000800063f */
[----:B------:R-:W-:Y:S01]  /*0230*/  USHF.L.U32 UR4, UR4, 0x1, URZ ;  /* 0x0000000104047899 */ /* 0x000fe2000800063f */
[----:B------:R-:W0:Y:S11]  /*0240*/  FENCE.VIEW.ASYNC.S ;  /* 0x00000000000073c6 */ /* 0x000e360000000000 */
[----:B0-----:R0:W1:Y:S01]  /*0250*/  SYNCS.EXCH.64 URZ, [UR8], UR4 ;  /* 0x00000004083f75b2 */ /* 0x0010620008000100 */
[----:B------:R0:W2:Y:S01]  /*0260*/  SYNCS.EXCH.64 URZ, [UR8+0x70], UR6 ;  /* 0x00007006083f75b2 */ /* 0x0000a20008000100 */
[----:B------:R0:W3:Y:S01]  /*0270*/  SYNCS.EXCH.64 URZ, [UR8+0x8], UR4 ;  /* 0x00000804083f75b2 */ /* 0x0000e20008000100 */
[----:B------:R0:W4:Y:S01]  /*0280*/  SYNCS.EXCH.64 URZ, [UR8+0x78], UR6 ;  /* 0x00007806083f75b2 */ /* 0x0001220008000100 */
[----:B------:R0:W0:Y:S01]  /*0290*/  SYNCS.EXCH.64 URZ, [UR8+0x10], UR4 ;  /* 0x00001004083f75b2 */ /* 0x0000220008000100 */
        /* <DEDUP_REMOVED lines=23> */
[----:B-1234-:R-:W-:Y:S01]  /*0410*/  NOP ;  /* 0x0000000000007918 */ /* 0x01efe20000000000 */
.L_x_3:
[----:B0-----:R-:W-:Y:S05]  /*0420*/  BSYNC B0 ;  /* 0x0000000000007941 */ /* 0x001fea0003800000 */
.L_x_2:
[----:B------:R-:W0:Y:S01]  /*0430*/  SHFL.IDX PT, R0, R0, RZ, 0x1f ;  /* 0x00001fff00007589 */ /* 0x000e2200000e0000 */
[----:B------:R-:W-:Y:S01]  /*0440*/  SHF.R.S32.HI R7, RZ, 0x1f, R18 ;  /* 0x0000001fff077819 */ /* 0x000fe20000011412 */
[----:B------:R-:W1:Y:S01]  /*0450*/  S2UR UR8, SR_CTAID.X ;  /* 0x00000000000879c3 */ /* 0x000e620000002500 */
[----:B------:R-:W-:Y:S01]  /*0460*/  ELECT P0, URZ, PT ;  /* 0x00000000003f782f */ /* 0x000fe20003800000 */
[----:B------:R-:W2:Y:S01]  /*0470*/  S2R R4, SR_CTAID.Y ;  /* 0x0000000000047919 */ /* 0x000ea20000002600 */
[----:B------:R-:W-:Y:S01]  /*0480*/  LEA.HI R7, R7, R18, RZ, 0x7 ;  /* 0x0000001207077211 */ /* 0x000fe200078f38ff */
[----:B------:R-:W-:Y:S01]  /*0490*/  ULDC UR4, c[0x0][0x154] ;  /* 0x0000550000047ab9 */ /* 0x000fe20000000800 */
[----:B------:R-:W-:Y:S01]  /*04a0*/  SHF.R.S32.HI R8, RZ, 0x1f, R3 ;  /* 0x0000001fff087819 */ /* 0x000fe20000011403 */
[----:B------:R-:W-:Y:S01]  /*04b0*/  NOP ;  /* 0x0000000000007918 */ /* 0x000fe20000000000 */
[----:B------:R-:W-:Y:S01]  /*04c0*/  LOP3.LUT R7, R7, 0xffffff80, RZ, 0xc0, !PT ;  /* 0xffffff8007077812 */ /* 0x000fe200078ec0ff */
[----:B------:R-:W3:Y:S01]  /*04d0*/  LDC R12, c[0x0][0x140] ;  /* 0x00005000ff0c7b82 */ /* 0x000ee20000000800 */
[----:B------:R-:W-:Y:S01]  /*04e0*/  LEA.HI R8, R8, R3, RZ, 0x2 ;  /* 0x0000000308087211 */ /* 0x000fe200078f10ff */
[----:B------:R-:W-:-:S02]  /*04f0*/  NOP ;  /* 0x0000000000007918 */ /* 0x000fc40000000000 */
[----:B------:R-:W-:Y:S01]  /*0500*/  IMAD.IADD R6, R18, 0x1, -R7 ;  /* 0x0000000112067824 */ /* 0x000fe200078e0a07 */
[----:B------:R-:W-:-:S03]  /*0510*/  LOP3.LUT R8, R8, 0x3ffffffc, RZ, 0xc0, !PT ;  /* 0x3ffffffc08087812 */ /* 0x000fc600078ec0ff */
[----:B------:R-:W4:Y:S01]  /*0520*/  LDC R10, c[0x0][0x144] ;  /* 0x00005100ff0a7b82 */ /* 0x000f220000000800 */
[----:B------:R-:W-:Y:S02]  /*0530*/  SHF.R.S32.HI R7, RZ, 0x1f, R6 ;  /* 0x0000001fff077819 */ /* 0x000fe40000011406 */
[----:B------:R-:W-:Y:S02]  /*0540*/  LOP3.LUT P2, RZ, R6, 0x7, RZ, 0xc0, !PT ;  /* 0x0000000706ff7812 */ /* 0x000fe4000784c0ff */
[----:B------:R-:W-:Y:S01]  /*0550*/  LEA.HI R7, R7, R6, RZ, 0x3 ;  /* 0x0000000607077211 */ /* 0x000fe200078f18ff */
[----:B------:R-:W-:Y:S01]  /*0560*/  VIADD R6, R5, 0xffffffff ;  /* 0xffffffff05067836 */ /* 0x000fe20000000000 */
[----:B0-----:R-:W-:Y:S02]  /*0570*/  ISETP.NE.OR P0, PT, R0, RZ, !P0 ;  /* 0x000000ff0000720c */ /* 0x001fe40004705670 */
[--C-:B------:R-:W-:Y:S02]  /*0580*/  SHF.R.S32.HI R0, RZ, 0x3, R7.reuse ;  /* 0x00000003ff007819 */ /* 0x100fe40000011407 */
[----:B------:R-:W-:-:S02]  /*0590*/  SHF.R.S32.HI R7, RZ, 0x1f, R7 ;  /* 0x0000001fff077819 */ /* 0x000fc40000011407 */
[----:B------:R-:W-:Y:S02]  /*05a0*/  ISETP.GE.U32.AND P5, PT, R6, 0x2, PT ;  /* 0x000000020600780c */ /* 0x000fe40003fa6070 */
[----:B------:R-:W-:Y:S02]  /*05b0*/  LEA.HI R7, R7, R0, RZ, 0x2 ;  /* 0x0000000007077211 */ /* 0x000fe400078f10ff */
[----:B---3--:R-:W-:Y:S02]  /*05c0*/  ISETP.EQ.U32.AND P3, PT, R12, 0x1, PT ;  /* 0x000000010c00780c */ /* 0x008fe40003f62070 */
[----:B--2---:R-:W-:Y:S01]  /*05d0*/  I2FP.F32.U32 R9, R4 ;  /* 0x0000000400097245 */ /* 0x004fe20000201000 */
[----:B------:R-:W-:Y:S01]  /*05e0*/  VOTEU.ALL UP0, P0 ;  /* 0x00000000003f7886 */ /* 0x000fe20000000000 */
[----:B------:R-:W-:Y:S01]  /*05f0*/  LOP3.LUT R7, R7, 0xfffffffc, RZ, 0xc0, !PT ;  /* 0xfffffffc07077812 */ /* 0x000fe200078ec0ff */
[----:B------:R-:W-:Y:S02]  /*0600*/  VOTEU.ALL UP1, P0 ;  /* 0x00000000003f7886 */ /* 0x000fe40000020000 */
[----:B------:R-:W-:Y:S01]  /*0610*/  FMUL R11, R9, UR4 ;  /* 0x00000004090b7c20 */ /* 0x000fe20008400000 */
[----:B------:R-:W-:Y:S01]  /*0620*/  IMAD.IADD R9, R3, 0x1, -R8 ;  /* 0x0000000103097824 */ /* 0x000fe200078e0a08 */
[----:B-1----:R-:W-:Y:S01]  /*0630*/  I2FP.F32.U32 R8, UR8 ;  /* 0x0000000800087c45 */ /* 0x002fe20008201000 */
[----:B------:R-:W-:Y:S01]  /*0640*/  IMAD.IADD R0, R0, 0x1, -R7 ;  /* 0x0000000100007824 */ /* 0x000fe200078e0a07 */
[----:B------:R-:W0:Y:S01]  /*0650*/  @!UP0 S2UR UR7, SR_CgaCtaId ;  /* 0x00000000000789c3 */ /* 0x000e220000008800 */
[----:B------:R-:W-:Y:S01]  /*0660*/  ULDC UR4, c[0x0][0x150] ;  /* 0x0000540000047ab9 */ /* 0x000fe20000000800 */
[----:B------:R-:W1:Y:S01]  /*0670*/  F2I.U32.TRUNC.NTZ R11, R11 ;  /* 0x0000000b000b7305 */ /* 0x000e62000020f000 */
[----:B------:R-:W-:Y:S01]  /*0680*/  FMUL R8, R8, UR4 ;  /* 0x0000000408087c20 */ /* 0x000fe20008400000 */
[----:B------:R-:W-:Y:S01]  /*0690*/  SHF.R.S32.HI R3, RZ, 0x1f, R2 ;  /* 0x0000001fff037819 */ /* 0x000fe20000011402 */
[----:B------:R-:W-:Y:S01]  /*06a0*/  IMAD R9, R9, 0x4, R0 ;  /* 0x0000000409097824 */ /* 0x000fe200078e0200 */
[----:B------:R-:W-:Y:S01]  /*06b0*/  UMOV UR4, 0x20 ;  /* 0x0000002000047882 */ /* 0x000fe20000000000 */
[----:B------:R-:W-:Y:S01]  /*06c0*/  @!UP0 UMOV UR6, 0x400 ;  /* 0x0000040000068882 */ /* 0x000fe20000000000 */
[----:B------:R-:W2:Y:S01]  /*06d0*/  LDC R7, c[0x0][0x148] ;  /* 0x00005200ff077b82 */ /* 0x000ea20000000800 */
[----:B------:R-:W-:Y:S01]  /*06e0*/  LEA.HI R3, R3, R2, RZ, 0x2 ;  /* 0x0000000203037211 */ /* 0x000fe200078f10ff */
[----:B------:R-:W3:Y:S01]  /*06f0*/  F2I.U32.TRUNC.NTZ R8, R8 ;  /* 0x0000000800087305 */ /* 0x000ee2000020f000 */
[----:B------:R-:W-:Y:S01]  /*0700*/  IMAD.SHL.U32 R22, R9, 0x4, RZ ;  /* 0x0000000409167824 */ /* 0x000fe200078e00ff */
[----:B------:R-:W-:-:S04]  /*0710*/  @!UP0 UIADD3 UR4, -UR4, 0x100000, URZ ;  /* 0x0010000004048890 */ /* 0x000fc8000fffe13f */
[----:B------:R-:W-:Y:S02]  /*0720*/  @!UP0 USHF.L.U32 UR5, UR4, 0xb, URZ ;  /* 0x0000000b04058899 */ /* 0x000fe4000800063f */
[----:B------:R-:W-:Y:S01]  /*0730*/  @!UP0 USHF.L.U32 UR4, UR4, 0x1, URZ ;  /* 0x0000000104048899 */ /* 0x000fe2000800063f */
[----:B------:R-:W-:Y:S02]  /*0740*/  LOP3.LUT R3, R3, 0xfffffffc, RZ, 0xc0, !PT ;  /* 0xfffffffc03037812 */ /* 0x000fe400078ec0ff */
[----:B------:R-:W-:Y:S01]  /*0750*/  LOP3.LUT R22, R9, 0xc, R22, 0x78, !PT ;  /* 0x0000000c09167812 */ /* 0x000fe200078e7816 */
[----:B-1----:R-:W-:Y:S02]  /*0760*/  IMAD.MOV R21, RZ, RZ, -R11 ;  /* 0x000000ffff157224 */ /* 0x002fe400078e0a0b */
[----:B------:R-:W-:Y:S01]  /*0770*/  IMAD.IADD R0, R2, 0x1, -R3 ;  /* 0x0000000102007824 */ /* 0x000fe200078e0a03 */
[----:B0-----:R-:W-:Y:S01]  /*0780*/  @!UP0 ULEA UR6, UR7, UR6, 0x18 ;  /* 0x0000000607068291 */ /* 0x001fe2000f8ec03f */
[----:B---3--:R-:W-:-:S03]  /*0790*/  IMAD.MOV R3, RZ, RZ, -R8 ;  /* 0x000000ffff037224 */ /* 0x008fc600078e0a08 */
[----:B------:R-:W-:Y:S01]  /*07a0*/  ISETP.NE.AND P1, PT, R0, 0x3, PT ;  /* 0x000000030000780c */ /* 0x000fe20003f25270 */
[----:B------:R-:W-:Y:S01]  /*07b0*/  VOTEU.ALL UP0, P0 ;  /* 0x00000000003f7886 */ /* 0x000fe20000000000 */
[----:B------:R-:W-:Y:S01]  /*07c0*/  ISETP.LT.U32.AND P0, PT, R22, 0x2, !P2 ;  /* 0x000000021600780c */ /* 0x000fe20005701070 */
[----:B----4-:R-:W-:Y:S01]  /*07d0*/  IMAD R3, R10, R3, UR8 ;  /* 0x000000080a037e24 */ /* 0x010fe2000f8e0203 */
[----:B------:R-:W-:Y:S01]  /*07e0*/  ISETP.EQ.OR P1, PT, R0, RZ, !P1 ;  /* 0x000000ff0000720c */ /* 0x000fe20004f22670 */
[----:B--2---:R-:W-:Y:S01]  /*07f0*/  IMAD R9, R7, R21, R4 ;  /* 0x0000001507097224 */ /* 0x004fe200078e0204 */
[C---:B------:R-:W-:Y:S02]  /*0800*/  ISETP.NE.AND P2, PT, R5.reuse, RZ, PT ;  /* 0x000000ff0500720c */ /* 0x040fe40003f45270 */
[----:B------:R-:W-:Y:S01]  /*0810*/  ISETP.EQ.AND P1, PT, R5, RZ, P1 ;  /* 0x000000ff0500720c */ /* 0x000fe20000f22270 */
[----:B------:R-:W0:Y:S02]  /*0820*/  FENCE.VIEW.ASYNC.S ;  /* 0x00000000000073c6 */ /* 0x000e240000000000 */
[----:B0-----:R0:W1:Y:S01]  /*0830*/  @!UP0 SYNCS.EXCH.64 URZ, [UR6+0xf0], UR4 ;  /* 0x0000f004063f85b2 */ /* 0x0010620008000100 */
[----:B------:R-:W-:-:S02]  /*0840*/  ISETP.NE.AND P4, PT, R9, R22, PT ;  /* 0x000000160900720c */ /* 0x000fc40003f85270 */
[----:B------:R-:W-:Y:S02]  /*0850*/  SEL R19, RZ, 0x1, !P1 ;  /* 0x00000001ff137807 */ /* 0x000fe40004800000 */
[----:B------:R-:W-:Y:S02]  /*0860*/  ISETP.EQ.OR P4, PT, R3, RZ, !P4 ;  /* 0x000000ff0300720c */ /* 0x000fe40006782670 */
[----:B------:R-:W-:Y:S02]  /*0870*/  SEL R19, R19, 0x2, P5 ;  /* 0x0000000213137807 */ /* 0x000fe40002800000 */
[----:B------:R-:W-:-:S04]  /*0880*/  PLOP3.LUT P0, PT, P0, P4, PT, 0x80, 0x0 ;  /* 0x000000000000781c */ /* 0x000fc80000709070 */
[----:B------:R-:W-:Y:S01]  /*0890*/  P2R R90, PR, RZ, 0x1 ;  /* 0x00000001ff5a7803 */ /* 0x000fe20000000000 */
[----:B------:R0:W2:Y:S01]  /*08a0*/  @!UP1 SYNCS.EXCH.64 URZ, [UR6+0xf8], UR4 ;  /* 0x0000f804063f95b2 */ /* 0x0000a20008000100 */
[----:B------:R-:W-:Y:S01]  /*08b0*/  NOP ;  /* 0x0000000000007918 */ /* 0x000fe20000000000 */
[----:B------:R-:W-:Y:S06]  /*08c0*/  @!P3 BRA `(.L_x_4) ;  /* 0x000000000008b947 */ /* 0x000fec0003800000 */
[----:B-12---:R-:W-:Y:S01]  /*08d0*/  UCGABAR_ARV ;  /* 0x00000000000079c7 */ /* 0x006fe20008000000 */
[----:B------:R-:W-:Y:S05]  /*08e0*/  BRA `(.L_x_5) ;  /* 0x0000000000047947 */ /* 0x000fea0003800000 */
.L_x_4:
[----:B-12---:R-:W-:Y:S01]  /*08f0*/  NOP ;  /* 0x0000000000007918 */ /* 0x006fe20000000000 */
.L_x_5:
[----:B------:R-:W1:Y:S01]  /*0900*/  LDC R2, c[0x0][0x65c] ;  /* 0x00019700ff027b82 */ /* 0x000e620000000800 */
[----:B------:R-:W-:Y:S02]  /*0910*/  IMAD.U32 R8, RZ, RZ, UR8 ;  /* 0x00000008ff087e24 */ /* 0x000fe4000f8e00ff */
[----:B------:R-:W-:Y:S01]  /*0920*/  IMAD.MOV.U32 R9, RZ, RZ, RZ ;  /* 0x000000ffff097224 */ /* 0x000fe200078e00ff */
[----:B-1----:R-:W-:-:S04]  /*0930*/  ISETP.NE.AND P1, PT, R2, 0x1, PT ;  /* 0x000000010200780c */ /* 0x002fc80003f25270 */
[----:B------:R-:W-:-:S09]  /*0940*/  P2R R5, PR, RZ, 0x2 ;  /* 0x00000002ff057803 */ /* 0x000fd20000000000 */
[----:B------:R-:W1:Y:S01]  /*0950*/  @P1 LDC R17, c[0x0][0x10] ;  /* 0x00000400ff111b82 */ /* 0x000e620000000800 */
[----:B------:R-:W-:Y:S02]  /*0960*/  @P1 IMAD.MOV.U32 R5, RZ, RZ, RZ ;  /* 0x000000ffff051224 */ /* 0x000fe400078e00ff */
[----:B------:R-:W-:-:S05]  /*0970*/  @P1 IMAD.MOV.U32 R13, RZ, RZ, RZ ;  /* 0x000000ffff0d1224 */ /* 0x000fca00078e00ff */
[----:B------:R-:W2:Y:S01]  /*0980*/  @!P1 LDC R11, c[0x0][0xc] ;  /* 0x00000300ff0b9b82 */ /* 0x000ea20000000800 */
[----:B-1----:R-:W-:-:S04]  /*0990*/  @P1 IMAD.WIDE.U32 R16, R17, UR8, R4 ;  /* 0x0000000811101c25 */ /* 0x002fc8000f8e0004 */
[----:B------:R-:W-:Y:S02]  /*09a0*/  @P1 IMAD.IADD R17, R17, 0x1, R13 ;  /* 0x0000000111111824 */ /* 0x000fe400078e020d */
[----:B--2---:R-:W-:-:S04]  /*09b0*/  @!P1 IMAD.WIDE.U32 R8, R4, R11, R8 ;  /* 0x0000000b04089225 */ /* 0x004fc800078e0008 */
[----:B------:R-:W-:Y:S02]  /*09c0*/  @!P1 IMAD.MOV.U32 R16, RZ, RZ, R8 ;  /* 0x000000ffff109224 */ /* 0x000fe400078e0008 */
[----:B------:R-:W-:Y:S01]  /*09d0*/  @!P1 IMAD.MOV.U32 R17, RZ, RZ, R9 ;  /* 0x000000ffff119224 */ /* 0x000fe200078e0009 */
[----:B------:R-:W-:Y:S06]  /*09e0*/  @!P3 BRA `(.L_x_6) ;  /* 0x00000000000cb947 */ /* 0x000fec0003800000 */
[----:B------:R-:W-:Y:S01]  /*09f0*/  UCGABAR_WAIT ;  /* 0x0000000000007dc7 */ /* 0x000fe20008000000 */
[----:B------:R-:W-:Y:S01]  /*0a00*/  CCTL.IVALL ;  /* 0x00000000ff00798f */ /* 0x000fe20002000000 */
[----:B------:R-:W-:Y:S05]  /*0a10*/  BRA `(.L_x_7) ;  /* 0x0000000000047947 */ /* 0x000fea0003800000 */
.L_x_6:
[----:B------:R-:W-:Y:S06]  /*0a20*/  BAR.SYNC.DEFER_BLOCKING 0x0 ;  /* 0x0000000000007b1d */ /* 0x000fec0000010000 */
.L_x_7:
[----:B------:R-:W-:Y:S05]  /*0a30*/  @!P2 BRA `(.L_x_8) ;  /* 0x0000005c000ca947 */ /* 0x000fea0003800000 */
[----:B------:R-:W-:-:S13]  /*0a40*/  ISETP.GT.U32.AND P0, PT, R6, 0x1, PT ;  /* 0x000000010600780c */ /* 0x000fda0003f04070 */
[----:B0-----:R-:W-:Y:S05]  /*0a50*/  @P0 EXIT ;  /* 0x000000000000094d */ /* 0x001fea0003800000 */
[----:B------:R-:W-:Y:S01]  /*0a60*/  ULDC.64 UR4, c[0x0][0x650] ;  /* 0x0001940000047ab9 */ /* 0x000fe20000000a00 */
[----:B------:R-:W-:Y:S01]  /*0a70*/  PRMT R0, RZ, 0x7610, R0 ;  /* 0x00007610ff007816 */ /* 0x000fe20000000000 */
[----:B------:R-:W-:Y:S01]  /*0a80*/  IMAD.MOV.U32 R92, RZ, RZ, -0x1 ;  /* 0xffffffffff5c7424 */ /* 0x000fe200078e00ff */
[----:B------:R-:W-:Y:S01]  /*0a90*/  ISETP.GE.U32.AND P0, PT, R16, UR4, PT ;  /* 0x0000000410007c0c */ /* 0x000fe2000bf06070 */
[----:B------:R-:W-:Y:S02]  /*0aa0*/  IMAD.MOV.U32 R93, RZ, RZ, -0x1 ;  /* 0xffffffffff5d7424 */ /* 0x000fe400078e00ff */
[----:B------:R-:W-:Y:S01]  /*0ab0*/  IMAD.MOV.U32 R89, RZ, RZ, -0x1 ;  /* 0xffffffffff597424 */ /* 0x000fe200078e00ff */
[----:B------:R-:W-:-:S13]  /*0ac0*/  ISETP.GE.U32.AND.EX P0, PT, R17, UR5, PT, P0 ;  /* 0x0000000511007c0c */ /* 0x000fda000bf06100 */
[----:B------:R-:W-:Y:S05]  /*0ad0*/  @P0 BRA `(.L_x_9) ;  /* 0x0000000400280947 */ /* 0x000fea0003800000 */
[----:B------:R-:W0:Y:S01]  /*0ae0*/  LDC.64 R24, c[0x0][0x628] ;  /* 0x00018a00ff187b82 */ /* 0x000e220000000a00 */
[----:B------:R-:W-:Y:S02]  /*0af0*/  IMAD.MOV.U32 R8, RZ, RZ, R16 ;  /* 0x000000ffff087224 */ /* 0x000fe400078e0010 */
[----:B------:R-:W-:-:S05]  /*0b00*/  IMAD.MOV.U32 R9, RZ, RZ, R17 ;  /* 0x000000ffff097224 */ /* 0x000fca00078e0011 */
[----:B------:R-:W1:Y:S08]  /*0b10*/  LDC R0, c[0x0][0x630] ;  /* 0x00018c00ff007b82 */ /* 0x000e700000000800 */
[----:B------:R-:W2:Y:S01]  /*0b20*/  LDC.64 R26, c[0x0][0x620] ;  /* 0x00018800ff1a7b82 */ /* 0x000ea20000000a00 */
[----:B0-----:R-:W-:-:S04]  /*0b30*/  ISETP.NE.U32.AND P0, PT, R24, RZ, PT ;  /* 0x000000ff1800720c */ /* 0x001fc80003f05070 */
[----:B------:R-:W-:-:S13]  /*0b40*/  ISETP.NE.AND.EX P0, PT, R25, RZ, PT, P0 ;  /* 0x000000ff1900720c */ /* 0x000fda0003f05300 */
[----:B-12---:R-:W-:Y:S05]  /*0b50*/  @!P0 BRA `(.L_x_10) ;  /* 0x0000000000288947 */ /* 0x006fea0003800000 */
[----:B------:R-:W0:Y:S02]  /*0b60*/  LDC R13, c[0x0][0x634] ;  /* 0x00018d00ff0d7b82 */ /* 0x000e240000000800 */
[----:B0-----:R-:W-:-:S05]  /*0b70*/  IADD3 R13, P0, R16, R13, RZ ;  /* 0x0000000d100d7210 */ /* 0x001fca0007f1e0ff */
[----:B------:R-:W-:-:S04]  /*0b80*/  IMAD.X R15, RZ, RZ, R17, P0 ;  /* 0x000000ffff0f7224 */ /* 0x000fc800000e0611 */
[----:B------:R-:W-:-:S04]  /*0b90*/  IMAD.WIDE.U32 R8, R15, R24, RZ ;  /* 0x000000180f087225 */ /* 0x000fc800078e00ff */
[----:B------:R-:W-:-:S04]  /*0ba0*/  IMAD.WIDE.U32 R10, P0, R13, R25, R8 ;  /* 0x000000190d0a7225 */ /* 0x000fc80007800008 */
[----:B------:R-:W-:-:S04]  /*0bb0*/  IMAD.WIDE.U32 R8, R13, R24, RZ ;  /* 0x000000180d087225 */ /* 0x000fc800078e00ff */
[----:B------:R-:W-:Y:S01]  /*0bc0*/  IMAD.X R13, RZ, RZ, RZ, P0 ;  /* 0x000000ffff0d7224 */ /* 0x000fe200000e06ff */
[----:B------:R-:W-:Y:S01]  /*0bd0*/  IADD3 RZ, P0, R9, R10, RZ ;  /* 0x0000000a09ff7210 */ /* 0x000fe20007f1e0ff */
[----:B------:R-:W-:-:S04]  /*0be0*/  IMAD.MOV.U32 R12, RZ, RZ, R11 ;  /* 0x000000ffff0c7224 */ /* 0x000fc800078e000b */
[----:B------:R-:W-:-:S08]  /*0bf0*/  IMAD.WIDE.U32.X R8, R15, R25, R12, P0 ;  /* 0x000000190f087225 */ /* 0x000fd000000e040c */
.L_x_10:
[----:B------:R-:W0:Y:S01]  /*0c00*/  LDC.64 R24, c[0x0][0x640] ;  /* 0x00019000ff187b82 */ /* 0x000e220000000a00 */
[-CC-:B------:R-:W-:Y:S01]  /*0c10*/  SHF.R.U64 R89, R8, R0.reuse, R9.reuse ;  /* 0x0000000008597219 */ /* 0x180fe20000001209 */
[----:B------:R-:W-:Y:S01]  /*0c20*/  IMAD R28, R7, R21, R4 ;  /* 0x00000015071c7224 */ /* 0x000fe200078e0204 */
[----:B------:R-:W-:Y:S01]  /*0c30*/  SHF.R.U32.HI R0, RZ, R0, R9 ;  /* 0x00000000ff007219 */ /* 0x000fe20000011609 */
[----:B------:R-:W-:Y:S01]  /*0c40*/  IMAD.MOV.U32 R21, RZ, RZ, 0x1 ;  /* 0x00000001ff157424 */ /* 0x000fe200078e00ff */
[----:B------:R-:W-:-:S03]  /*0c50*/  IADD3 R5, P0, RZ, -R89, RZ ;  /* 0x80000059ff057210 */ /* 0x000fc60007f1e0ff */
[----:B------:R-:W1:Y:S02]  /*0c60*/  LDC R6, c[0x0][0x618] ;  /* 0x00018600ff067b82 */ /* 0x000e640000000800 */
[----:B------:R-:W-:-:S04]  /*0c70*/  IMAD.X R9, RZ, RZ, ~R0, P0 ;  /* 0x000000ffff097224 */ /* 0x000fc800000e0e00 */
[-C--:B------:R-:W-:Y:S02]  /*0c80*/  IMAD R0, R9, R26.reuse, RZ ;  /* 0x0000001a09007224 */ /* 0x080fe400078e02ff */
[----:B------:R-:W2:Y:S01]  /*0c90*/  LDC R11, c[0x0][0x608] ;  /* 0x00018200ff0b7b82 */ /* 0x000ea20000000800 */
[----:B------:R-:W-:-:S04]  /*0ca0*/  IMAD.WIDE.U32 R8, R5, R26, R16 ;  /* 0x0000001a05087225 */ /* 0x000fc800078e0010 */
[----:B------:R-:W-:-:S03]  /*0cb0*/  IMAD R5, R5, R27, R0 ;  /* 0x0000001b05057224 */ /* 0x000fc600078e0200 */
[----:B------:R-:W3:Y:S01]  /*0cc0*/  LDC R12, c[0x0][0x658] ;  /* 0x00019600ff0c7b82 */ /* 0x000ee20000000800 */
[----:B0-----:R-:W-:Y:S01]  /*0cd0*/  ISETP.NE.U32.AND P0, PT, R24, RZ, PT ;  /* 0x000000ff1800720c */ /* 0x001fe20003f05070 */
[----:B------:R-:W-:Y:S02]  /*0ce0*/  IMAD.IADD R5, R9, 0x1, R5 ;  /* 0x0000000109057824 */ /* 0x000fe400078e0205 */
[----:B------:R-:W-:Y:S01]  /*0cf0*/  IMAD.MOV.U32 R9, RZ, RZ, -0x1 ;  /* 0xffffffffff097424 */ /* 0x000fe200078e00ff */
[----:B------:R-:W-:-:S03]  /*0d00*/  ISETP.NE.AND.EX P0, PT, R25, RZ, PT, P0 ;  /* 0x000000ff1900720c */ /* 0x000fc60003f05300 */
[----:B------:R-:W0:Y:S01]  /*0d10*/  LDC R15, c[0x0][0x600] ;  /* 0x00018000ff0f7b82 */ /* 0x000e220000000800 */
[-CC-:B-1----:R-:W-:Y:S02]  /*0d20*/  SHF.R.U64 R13, R8, R6.reuse, R5.reuse ;  /* 0x00000006080d7219 */ /* 0x182fe40000001205 */
[----:B------:R-:W-:-:S05]  /*0d30*/  SHF.R.U32.HI R0, RZ, R6, R5 ;  /* 0x00000006ff007219 */ /* 0x000fca0000011605 */
[----:B------:R-:W1:Y:S01]  /*0d40*/  LDC R14, c[0x0][0x648] ;  /* 0x00019200ff0e7b82 */ /* 0x000e620000000800 */
[-CC-:B--2---:R-:W-:Y:S02]  /*0d50*/  SHF.R.U64 R27, R13, R11.reuse, R0.reuse ;  /* 0x0000000b0d1b7219 */ /* 0x184fe40000001200 */
[----:B------:R-:W-:-:S05]  /*0d60*/  SHF.R.U32.HI R5, RZ, R11, R0 ;  /* 0x0000000bff057219 */ /* 0x000fca0000011600 */
[----:B------:R-:W2:Y:S01]  /*0d70*/  LDC R20, c[0x0][0x638] ;  /* 0x00018e00ff147b82 */ /* 0x000ea20000000800 */
[-CC-:B---3--:R-:W-:Y:S02]  /*0d80*/  SHF.R.U64 R26, R27, R12.reuse, R5.reuse ;  /* 0x0000000c1b1a7219 */ /* 0x188fe40000001205 */
[-C--:B------:R-:W-:Y:S02]  /*0d90*/  SHF.L.U32 R0, R9, R12.reuse, RZ ;  /* 0x0000000c09007219 */ /* 0x080fe400000006ff */
[----:B------:R-:W-:Y:S01]  /*0da0*/  SHF.R.U32.HI R5, RZ, R12, R5 ;  /* 0x0000000cff057219 */ /* 0x000fe20000011605 */
[----:B------:R-:W-:Y:S01]  /*0db0*/  IMAD.MOV.U32 R4, RZ, RZ, R26 ;  /* 0x000000ffff047224 */ /* 0x000fe200078e001a */
[----:B------:R-:W-:Y:S01]  /*0dc0*/  LOP3.LUT R10, RZ, R0, RZ, 0x33, !PT ;  /* 0x00000000ff0a7212 */ /* 0x000fe200078e33ff */
[----:B------:R-:W3:Y:S01]  /*0dd0*/  LDC R23, c[0x0][0x610] ;  /* 0x00018400ff177b82 */ /* 0x000ee20000000800 */
[----:B------:R-:W-:Y:S05]  /*0de0*/  @!P0 BRA `(.L_x_11) ;  /* 0x0000000000288947 */ /* 0x000fea0003800000 */
[----:B------:R-:W4:Y:S02]  /*0df0*/  LDC R9, c[0x0][0x64c] ;  /* 0x00019300ff097b82 */ /* 0x000f240000000800 */
[----:B----4-:R-:W-:-:S05]  /*0e00*/  IADD3 R9, P0, R26, R9, RZ ;  /* 0x000000091a097210 */ /* 0x010fca0007f1e0ff */
        /* <DEDUP_REMOVED lines=8> */
.L_x_11:
[----:B-1----:R-:W-:Y:S01]  /*0e90*/  SHF.R.U64 R4, R4, R14, R5 ;  /* 0x0000000e04047219 */ /* 0x002fe20000001205 */
[----:B0-----:R-:W-:Y:S01]  /*0ea0*/  VIADD R6, R15, 0xffffffff ;  /* 0xffffffff0f067836 */ /* 0x001fe20000000000 */
[----:B------:R-:W-:Y:S02]  /*0eb0*/  SHF.L.U32 R0, R21, R12, RZ ;  /* 0x0000000c15007219 */ /* 0x000fe400000006ff */
[----:B------:R-:W-:Y:S01]  /*0ec0*/  LOP3.LUT R5, R27, R10, RZ, 0xc0, !PT ;  /* 0x0000000a1b057212 */ /* 0x000fe200078ec0ff */
[----:B------:R-:W-:Y:S01]  /*0ed0*/  IMAD.MOV R7, RZ, RZ, -R4 ;  /* 0x000000ffff077224 */ /* 0x000fe200078e0a04 */
[----:B------:R-:W-:Y:S02]  /*0ee0*/  SEL R3, R3, R28, !P1 ;  /* 0x0000001c03037207 */ /* 0x000fe40004800000 */
[----:B------:R-:W-:Y:S01]  /*0ef0*/  LOP3.LUT R6, R13, R6, RZ, 0xc0, !PT ;  /* 0x000000060d067212 */ /* 0x000fe200078ec0ff */
[----:B------:R-:W-:Y:S02]  /*0f00*/  IMAD R4, R0, R4, R5 ;  /* 0x0000000400047224 */ /* 0x000fe400078e0205 */
[----:B--2---:R-:W-:-:S02]  /*0f10*/  IMAD R0, R7, R20, R26 ;  /* 0x0000001407007224 */ /* 0x004fc400078e021a */
[----:B---3--:R-:W-:Y:S02]  /*0f20*/  IMAD R3, R4, R23, R3 ;  /* 0x0000001704037224 */ /* 0x008fe400078e0203 */
[----:B------:R-:W-:Y:S02]  /*0f30*/  IMAD R92, R0, R15, R6 ;  /* 0x0000000f005c7224 */ /* 0x000fe400078e0206 */
[----:B------:R-:W-:-:S03]  /*0f40*/  IMAD.MOV.U32 R4, RZ, RZ, 0x1 ;  /* 0x00000001ff047424 */ /* 0x000fc600078e00ff */
[----:B------:R-:W-:Y:S02]  /*0f50*/  SEL R93, R92, R3, !P1 ;  /* 0x000000035c5d7207 */ /* 0x000fe40004800000 */
[----:B------:R-:W-:Y:S02]  /*0f60*/  PRMT R0, R4, 0x7610, R0 ;  /* 0x0000761004007816 */ /* 0x000fe40000000000 */
[----:B------:R-:W-:-:S07]  /*0f70*/  SEL R92, R3, R92, !P1 ;  /* 0x0000005c035c7207 */ /* 0x000fce0004800000 */
.L_x_9:
[----:B------:R-:W-:-:S08]  /*0f80*/  NOP ;  /* 0x0000000000007918 */ /* 0x000fd00000000000 */
[----:B------:R-:W0:Y:S02]  /*0f90*/  USETMAXREG.TRY_ALLOC.CTAPOOL UP0, 0xe8 ;  /* 0x000000e8000079c8 */ /* 0x000e240008000600 */
[----:B0-----:R-:W-:-:S13]  /*0fa0*/  PLOP3.LUT P0, PT, PT, PT, UP0, 0x80, 0x0 ;  /* 0x000000000000781c */ /* 0x001fda0003f0f008 */
[----:B------:R-:W-:Y:S05]  /*0fb0*/  @!P0 BRA `(.L_x_9) ;  /* 0xfffffffc00f08947 */ /* 0x000fea000383ffff */
[----:B------:R-:W-:Y:S01]  /*0fc0*/  ULDC.64 UR4, c[0x0][0x598] ;  /* 0x0001660000047ab9 */ /* 0x000fe20000000a00 */
[----:B------:R-:W-:Y:S01]  /*0fd0*/  ULDC.64 UR36, c[0x0][0x208] ;  /* 0x0000820000247ab9 */ /* 0x000fe20000000a00 */
[----:B------:R-:W-:-:S04]  /*0fe0*/  ISETP.NE.U32.AND P0, PT, RZ, UR4, PT ;  /* 0x00000004ff007c0c */ /* 0x000fc8000bf05070 */
[----:B------:R-:W-:-:S13]  /*0ff0*/  ISETP.NE.AND.EX P0, PT, RZ, UR5, PT, P0 ;  /* 0x00000005ff007c0c */ /* 0x000fda000bf05300 */
[----:B------:R-:W-:Y:S05]  /*1000*/  @!P0 BRA `(.L_x_12) ;  /* 0x00000000001c8947 */ /* 0x000fea0003800000 */
[----:B------:R-:W0:Y:S02]  /*1010*/  LDC.64 R4, c[0x0][0x598] ;  /* 0x00016600ff047b82 */ /* 0x000e240000000a00 */
[----:B0-----:R-:W2:Y:S02]  /*1020*/  LDG.E.64 R4, desc[UR36][R4.64] ;  /* 0x0000002404047981 */ /* 0x001ea4000c1e1b00 */
[----:B--2---:R-:W-:-:S04]  /*1030*/  ISETP.NE.U32.AND P0, PT, R4, RZ, PT ;  /* 0x000000ff0400720c */ /* 0x004fc80003f05070 */
[----:B------:R-:W-:-:S13]  /*1040*/  ISETP.NE.AND.EX P0, PT, R5, RZ, PT, P0 ;  /* 0x000000ff0500720c */ /* 0x000fda0003f05300 */
[----:B------:R-:W-:Y:S05]  /*1050*/  @!P0 BRA `(.L_x_12) ;  /* 0x0000000000088947 */ /* 0x000fea0003800000 */
[----:B------:R0:W5:Y:S01]  /*1060*/  LD.E R23, desc[UR36][R4.64] ;  /* 0x0000002404177980 */ /* 0x000162000c101900 */
[----:B------:R-:W-:Y:S05]  /*1070*/  BRA `(.L_x_13) ;  /* 0x0000000000247947 */ /* 0x000fea0003800000 */
.L_x_12:
[----:B------:R-:W-:Y:S02]  /*1080*/  ULDC.64 UR4, c[0x0][0x588] ;  /* 0x0001620000047ab9 */ /* 0x000fe40000000a00 */
[----:B------:R-:W-:-:S04]  /*1090*/  ISETP.NE.U32.AND P0, PT, RZ, UR4, PT ;  /* 0x00000004ff007c0c */ /* 0x000fc8000bf05070 */
[----:B------:R-:W-:-:S13]  /*10a0*/  ISETP.NE.AND.EX P0, PT, RZ, UR5, PT, P0 ;  /* 0x00000005ff007c0c */ /* 0x000fda000bf05300 */
[----:B------:R-:W-:Y:S05]  /*10b0*/  @!P0 BRA `(.L_x_14) ;  /* 0x00000000000c8947 */ /* 0x000fea0003800000 */
[----:B------:R-:W0:Y:S02]  /*10c0*/  LDC.64 R4, c[0x0][0x588] ;  /* 0x00016200ff047b82 */ /* 0x000e240000000a00 */
[----:B0-----:R1:W5:Y:S01]  /*10d0*/  LDG.E R23, desc[UR36][R4.64] ;  /* 0x0000002404177981 */ /* 0x001362000c1e1900 */
[----:B------:R-:W-:Y:S05]  /*10e0*/  BRA `(.L_x_13) ;  /* 0x0000000000087947 */ /* 0x000fea0003800000 */
.L_x_14:
[----:B------:R-:W-:Y:S02]  /*10f0*/  ULDC UR4, c[0x0][0x580] ;  /* 0x0001600000047ab9 */ /* 0x000fe40000000800 */
[----:B------:R-:W-:-:S07]  /*1100*/  IMAD.U32 R23, RZ, RZ, UR4 ;  /* 0x00000004ff177e24 */ /* 0x000fce000f8e00ff */
.L_x_13:
[----:B------:R-:W-:Y:S02]  /*1110*/  ULDC.64 UR4, c[0x0][0x5a0] ;  /* 0x0001680000047ab9 */ /* 0x000fe40000000a00 */
[----:B------:R-:W-:-:S04]  /*1120*/  ISETP.NE.U32.AND P0, PT, RZ, UR4, PT ;  /* 0x00000004ff007c0c */ /* 0x000fc8000bf05070 */
[----:B------:R-:W-:-:S13]  /*1130*/  ISETP.NE.AND.EX P0, PT, RZ, UR5, PT, P0 ;  /* 0x00000005ff007c0c */ /* 0x000fda000bf05300 */
[----:B------:R-:W-:Y:S05]  /*1140*/  @!P0 BRA `(.L_x_15) ;  /* 0x00000000001c8947 */ /* 0x000fea0003800000 */
[----:B01----:R-:W0:Y:S02]  /*1150*/  LDC.64 R4, c[0x0][0x5a0] ;  /* 0x00016800ff047b82 */ /* 0x003e240000000a00 */
[----:B0-----:R-:W2:Y:S02]  /*1160*/  LDG.E.64 R4, desc[UR36][R4.64] ;  /* 0x0000002404047981 */ /* 0x001ea4000c1e1b00 */
[----:B--2---:R-:W-:-:S04]  /*1170*/  ISETP.NE.U32.AND P0, PT, R4, RZ, PT ;  /* 0x000000ff0400720c */ /* 0x004fc80003f05070 */
[----:B------:R-:W-:-:S13]  /*1180*/  ISETP.NE.AND.EX P0, PT, R5, RZ, PT, P0 ;  /* 0x000000ff0500720c */ /* 0x000fda0003f05300 */
[----:B------:R-:W-:Y:S05]  /*1190*/  @!P0 BRA `(.L_x_15) ;  /* 0x0000000000088947 */ /* 0x000fea0003800000 */
[----:B------:R0:W5:Y:S01]  /*11a0*/  LD.E R88, desc[UR36][R4.64] ;  /* 0x0000002404587980 */ /* 0x000162000c101900 */
[----:B------:R-:W-:Y:S05]  /*11b0*/  BRA `(.L_x_16) ;  /* 0x0000000000247947 */ /* 0x000fea0003800000 */
.L_x_15:
[----:B------:R-:W-:Y:S02]  /*11c0*/  ULDC.64 UR4, c[0x0][0x590] ;  /* 0x0001640000047ab9 */ /* 0x000fe40000000a00 */
[----:B------:R-:W-:-:S04]  /*11d0*/  ISETP.NE.U32.AND P0, PT, RZ, UR4, PT ;  /* 0x00000004ff007c0c */ /* 0x000fc8000bf05070 */
[----:B------:R-:W-:-:S13]  /*11e0*/  ISETP.NE.AND.EX P0, PT, RZ, UR5, PT, P0 ;  /* 0x00000005ff007c0c */ /* 0x000fda000bf05300 */
[----:B------:R-:W-:Y:S05]  /*11f0*/  @!P0 BRA `(.L_x_17) ;  /* 0x00000000000c8947 */ /* 0x000fea0003800000 */
[----:B01----:R-:W0:Y:S02]  /*1200*/  LDC.64 R4, c[0x0][0x590] ;  /* 0x00016400ff047b82 */ /* 0x003e240000000a00 */
[----:B0-----:R1:W5:Y:S01]  /*1210*/  LDG.E R88, desc[UR36][R4.64] ;  /* 0x0000002404587981 */ /* 0x001362000c1e1900 */
[----:B------:R-:W-:Y:S05]  /*1220*/  BRA `(.L_x_16) ;  /* 0x0000000000087947 */ /* 0x000fea0003800000 */
.L_x_17:
[----:B------:R-:W-:Y:S02]  /*1230*/  ULDC UR4, c[0x0][0x584] ;  /* 0x0001610000047ab9 */ /* 0x000fe40000000800 */
[----:B------:R-:W-:-:S07]  /*1240*/  IMAD.U32 R88, RZ, RZ, UR4 ;  /* 0x00000004ff587e24 */ /* 0x000fce000f8e00ff */
.L_x_16:
[----:B------:R-:W-:-:S13]  /*1250*/  LOP3.LUT P0, RZ, R0, 0xff, RZ, 0xc0, !PT ;  /* 0x000000ff00ff7812 */ /* 0x000fda000780c0ff */
[----:B------:R-:W-:Y:S05]  /*1260*/  @!P0 EXIT ;  /* 0x000000000000894d */ /* 0x000fea0003800000 */
[----:B------:R-:W-:Y:S01]  /*1270*/  ULDC UR4, c[0x0][0x28c] ;  /* 0x0000a30000047ab9 */ /* 0x000fe20000000800 */
[----:B------:R-:W-:Y:S01]  /*1280*/  LOP3.LUT R91, R19, 0x1, RZ, 0xfc, !PT ;  /* 0x00000001135b7812 */ /* 0x000fe200078efcff */
[----:B------:R-:W-:Y:S01]  /*1290*/  UIADD3 UR4, UR4, 0x1f, URZ ;  /* 0x0000001f04047890 */ /* 0x000fe2000fffe03f */
[----:B------:R-:W-:Y:S01]  /*12a0*/  UMOV UR38, URZ ;  /* 0x0000003f00267c82 */ /* 0x000fe20008000000 */
[----:B------:R-:W-:Y:S02]  /*12b0*/  UMOV UR39, URZ ;  /* 0x0000003f00277c82 */ /* 0x000fe40008000000 */
[----:B------:R-:W-:-:S04]  /*12c0*/  USHF.R.S32.HI UR5, URZ, 0x1f, UR4 ;  /* 0x0000001f3f057899 */ /* 0x000fc80008011404 */
[----:B------:R-:W-:-:S04]  /*12d0*/  ULEA.HI UR5, UR5, UR4, URZ, 0x5 ;  /* 0x0000000405057291 */ /* 0x000fc8000f8f283f */
[----:B------:R-:W-:-:S12]  /*12e0*/  USHF.R.S32.HI UR40, URZ, 0x5, UR5 ;  /* 0x000000053f287899 */ /* 0x000fd80008011405 */
.L_x_165:
[----:B------:R-:W-:Y:S01]  /*12f0*/  LOP3.LUT R0, R18, 0x80, RZ, 0xc0, !PT ;  /* 0x0000008012007812 */ /* 0x000fe200078ec0ff */
[----:B--2---:R-:W2:Y:S01]  /*1300*/  S2UR UR7, SR_CgaCtaId ;  /* 0x00000000000779c3 */ /* 0x004ea20000008800 */
[----:B------:R-:W-:Y:S02]  /*1310*/  UMOV UR6, 0x400 ;  /* 0x0000040000067882 */ /* 0x000fe40000000000 */
[----:B------:R-:W-:-:S06]  /*1320*/  SHF.R.U32.HI R0, RZ, 0x7, R0 ;  /* 0x00000007ff007819 */ /* 0x000fcc0000011600 */
[----:B---3--:R-:W3:Y:S01]  /*1330*/  SHFL.IDX PT, R0, R0, RZ, 0x1f ;  /* 0x00001fff00007589 */ /* 0x008ee200000e0000 */
[----:B--2---:R-:W-:Y:S01]  /*1340*/  ULEA UR6, UR7, UR6, 0x18 ;  /* 0x0000000607067291 */ /* 0x004fe2000f8ec03f */
[----:B---3--:R-:W-:-:S13]  /*1350*/  R2UR UR4, R0 ;  /* 0x00000000000472ca */ /* 0x008fda00000e0000 */
[----:B------:R-:W-:-:S04]  /*1360*/  ULEA.HI UR5, UR4, UR4, URZ, 0x1 ;  /* 0x0000000404057291 */ /* 0x000fc8000f8f083f */
[----:B------:R-:W-:-:S04]  /*1370*/  ULOP3.LUT UR5, UR5, 0xffffe, URZ, 0xc0, !UPT ;  /* 0x000ffffe05057892 */ /* 0x000fc8000f8ec03f */
[----:B------:R-:W-:-:S03]  /*1380*/  UIADD3 UR5, UR4, -UR5, URZ ;  /* 0x8000000504057290 */ /* 0x000fc6000fffe03f */
[----:B------:R-:W-:Y:S01]  /*1390*/  ULDC UR4, c[0x0][0x28c] ;  /* 0x0000a30000047ab9 */ /* 0x000fe20000000800 */
[----:B------:R-:W-:Y:S01]  /*13a0*/  ULEA UR5, UR5, UR6, 0xc ;  /* 0x0000000605057291 */ /* 0x000fe2000f8e603f */
[----:B------:R-:W-:-:S03]  /*13b0*/  ISETP.LT.AND P0, PT, RZ, UR4, PT ;  /* 0x00000004ff007c0c */ /* 0x000fc6000bf01270 */
[----:B------:R-:W-:-:S04]  /*13c0*/  UIADD3 UR5, UR5, 0x200, URZ ;  /* 0x0000020005057890 */ /* 0x000fc8000fffe03f */
[----:B------:R-:W-:-:S04]  /*13d0*/  USHF.R.U32.HI UR5, URZ, 0x4, UR5 ;  /* 0x000000043f057899 */ /* 0x000fc80008011605 */
[----:B------:R-:W-:Y:S02]  /*13e0*/  ULOP3.LUT UR41, UR5, 0x3fff, URZ, 0xc0, !UPT ;  /* 0x00003fff05297892 */ /* 0x000fe4000f8ec03f */
[----:B-1--45:R-:W-:Y:S10]  /*13f0*/  @P0 BRA `(.L_x_18) ;  /* 0x0000000000400947 */ /* 0x032ff40003800000 */
[----:B------:R-:W-:Y:S01]  /*1400*/  MOV R0, 0x0 ;  /* 0x0000000000007802 */ /* 0x000fe20000000f00 */
[----:B------:R-:W-:Y:S01]  /*1410*/  ULDC.64 UR4, c[0x4][0x68] ;  /* 0x01001a0000047ab9 */ /* 0x000fe20000000a00 */
[----:B------:R-:W-:Y:S01]  /*1420*/  ULDC.64 UR6, c[0x4][0x8] ;  /* 0x0100020000067ab9 */ /* 0x000fe20000000a00 */
[----:B01----:R-:W-:Y:S01]  /*1430*/  IMAD.U32 R4, RZ, RZ, UR4 ;  /* 0x00000004ff047e24 */ /* 0x003fe2000f8e00ff */
[----:B------:R0:W1:Y:S01]  /*1440*/  LDC.64 R14, c[0x4][R0] ;  /* 0x01000000000e7b82 */ /* 0x0000620000000a00 */
[----:B------:R-:W-:Y:S01]  /*1450*/  IMAD.U32 R5, RZ, RZ, UR5 ;  /* 0x00000005ff057e24 */ /* 0x000fe2000f8e00ff */
[----:B------:R-:W-:Y:S01]  /*1460*/  ULDC.64 UR4, c[0x4][0x70] ;  /* 0x01001c0000047ab9 */ /* 0x000fe20000000a00 */
[----:B------:R-:W-:Y:S02]  /*1470*/  IMAD.U32 R10, RZ, RZ, UR6 ;  /* 0x00000006ff0a7e24 */ /* 0x000fe4000f8e00ff */
[----:B------:R-:W-:Y:S02]  /*1480*/  IMAD.U32 R6, RZ, RZ, UR4 ;  /* 0x00000004ff067e24 */ /* 0x000fe4000f8e00ff */
[----:B------:R-:W-:-:S02]  /*1490*/  IMAD.U32 R7, RZ, RZ, UR5 ;  /* 0x00000005ff077e24 */ /* 0x000fc4000f8e00ff */
[----:B------:R-:W-:Y:S02]  /*14a0*/  IMAD.U32 R11, RZ, RZ, UR7 ;  /* 0x00000007ff0b7e24 */ /* 0x000fe4000f8e00ff */
[----:B------:R-:W-:Y:S02]  /*14b0*/  IMAD.MOV.U32 R8, RZ, RZ, 0x1e1 ;  /* 0x000001e1ff087424 */ /* 0x000fe400078e00ff */
[----:B------:R-:W-:Y:S02]  /*14c0*/  IMAD.MOV.U32 R12, RZ, RZ, 0x1 ;  /* 0x00000001ff0c7424 */ /* 0x000fe400078e00ff */
[----:B0-----:R-:W-:-:S07]  /*14d0*/  IMAD.MOV.U32 R13, RZ, RZ, RZ ;  /* 0x000000ffff0d7224 */ /* 0x001fce00078e00ff */
[----:B------:R-:W-:-:S07]  /*14e0*/  LEPC R20, `(.L_x_18) ;  /* 0x000000001014794e */ /* 0x000fce0000000000 */
[----:B-1---5:R-:W-:Y:S05]  /*14f0*/  CALL.ABS.NOINC R14 ;  /* 0x000000000e007343 */ /* 0x022fea0003c00000 */
.L_x_18:
[----:B------:R-:W-:-:S13]  /*1500*/  ISETP.NE.AND P0, PT, R91, 0x3, PT ;  /* 0x000000035b00780c */ /* 0x000fda0003f05270 */
[----:B------:R-:W-:Y:S05]  /*1510*/  @!P0 BRA `(.L_x_19) ;  /* 0x0000000000048947 */ /* 0x000fea0003800000 */
[----:B------:R-:W-:Y:S01]  /*1520*/  BPT.TRAP 0x1 ;  /* 0x000000040000795c */ /* 0x000fe20000300000 */
.L_x_19:
[----:B------:R-:W2:Y:S01]  /*1530*/  S2UR UR5, SR_CgaCtaId ;  /* 0x00000000000579c3 */ /* 0x000ea20000008800 */
[----:B------:R-:W-:Y:S01]  /*1540*/  UMOV UR4, 0x400 ;  /* 0x0000040000047882 */ /* 0x000fe20000000000 */
[----:B------:R-:W-:Y:S02]  /*1550*/  IMAD.U32 R0, RZ, RZ, UR38 ;  /* 0x00000026ff007e24 */ /* 0x000fe4000f8e00ff */
[----:B------:R-:W-:-:S03]  /*1560*/  IMAD.U32 R3, RZ, RZ, UR39 ;  /* 0x00000027ff037e24 */ /* 0x000fc6000f8e00ff */
[----:B------:R-:W-:Y:S01]  /*1570*/  SHF.L.U32 R0, R0, 0x1f, RZ ;  /* 0x0000001f00007819 */ /* 0x000fe200000006ff */
[----:B--2---:R-:W-:-:S06]  /*1580*/  ULEA UR4, UR5, UR4, 0x18 ;  /* 0x0000000405047291 */ /* 0x004fcc000f8ec03f */
[----:B------:R-:W-:-:S04]  /*1590*/  IMAD.U32 R6, RZ, RZ, UR4 ;  /* 0x00000004ff067e24 */ /* 0x000fc8000f8e00ff */
[----:B------:R-:W-:-:S04]  /*15a0*/  IMAD R3, R3, 0x8, R6 ;  /* 0x0000000803037824 */ /* 0x000fc800078e0206 */
[----:B------:R2:W3:Y:S01]  /*15b0*/  SYNCS.PHASECHK.TRANS64.TRYWAIT P1, [R3+URZ], R0 ;  /* 0x00000000030075a7 */ /* 0x0004e2000802017f */
[----:B------:R-:W-:Y:S05]  /*15c0*/  @!P0 BRA `(.L_x_20) ;  /* 0x0000000000048947 */ /* 0x000fea0003800000 */
[----:B------:R-:W-:Y:S01]  /*15d0*/  BPT.TRAP 0x1 ;  /* 0x000000040000795c */ /* 0x000fe20000300000 */
.L_x_20:
[----:B---3--:R-:W-:Y:S05]  /*15e0*/  @P1 BRA `(.L_x_21) ;  /* 0x0000000000081947 */ /* 0x008fea0003800000 */
[----:B------:R-:W3:Y:S02]  /*15f0*/  SYNCS.PHASECHK.TRANS64.TRYWAIT P1, [R3+URZ], R0 ;  /* 0x00000000030075a7 */ /* 0x000ee4000802017f */
[----:B---3--:R-:W-:Y:S05]  /*1600*/  @!P1 BRA `(.L_x_22) ;  /* 0x0000006800ec9947 */ /* 0x008fea0003800000 */
.L_x_21:
[----:B------:R-:W-:-:S04]  /*1610*/  UISETP.LT.AND UP0, UPT, UR40, 0x1, UPT ;  /* 0x000000012800788c */ /* 0x000fc8000bf01270 */
[----:B------:R-:W-:-:S06]  /*1620*/  USEL UR4, UR40, 0x1, UP0 ;  /* 0x0000000128047887 */ /* 0x000fcc0008000000 */
[----:B--23--:R-:W-:Y:S01]  /*1630*/  IMAD.U32 R0, RZ, RZ, UR4 ;  /* 0x00000004ff007e24 */ /* 0x00cfe2000f8e00ff */
[----:B------:R-:W-:Y:S05]  /*1640*/  WARPSYNC.ALL ;  /* 0x0000000000007948 */ /* 0x000fea0003800000 */
[----:B------:R-:W-:-:S04]  /*1650*/  IADD3 R0, -R0, UR40, RZ ;  /* 0x0000002800007c10 */ /* 0x000fc8000fffe1ff */
[----:B------:R-:W-:Y:S02]  /*1660*/  ISETP.GE.AND P1, PT, R0, 0x1, PT ;  /* 0x000000010000780c */ /* 0x000fe40003f26270 */
[----:B------:R-:W-:Y:S01]  /*1670*/  R2UR UR4, R6 ;  /* 0x00000000060472ca */ /* 0x000fe200000e0000 */
[----:B------:R-:W-:Y:S01]  /*1680*/  ULOP3.LUT UR41, UR41, 0x10000, URZ, 0xfc, !UPT ;  /* 0x0001000029297892 */ /* 0x000fe2000f8efc3f */
[----:B------:R-:W-:Y:S01]  /*1690*/  WARPGROUP.ARRIVE ;  /* 0x00000000000079c5 */ /* 0x000fe20000000000 */
[----:B------:R-:W-:Y:S01]  /*16a0*/  UMOV UR5, 0x80000020 ;  /* 0x8000002000057882 */ /* 0x000fe20000000000 */
[----:B------:R-:W-:-:S09]  /*16b0*/  UMOV UR7, 0x80000020 ;  /* 0x8000002000077882 */ /* 0x000fd20000000000 */
[----:B------:R-:W-:-:S04]  /*16c0*/  UIADD3 UR4, UR4, 0x1c200, URZ ;  /* 0x0001c20004047890 */ /* 0x000fc8000fffe03f */
[----:B------:R-:W-:-:S04]  /*16d0*/  USHF.R.U32.HI UR4, URZ, 0x4, UR4 ;  /* 0x000000043f047899 */ /* 0x000fc80008011604 */
[----:B------:R-:W-:-:S04]  /*16e0*/  ULOP3.LUT UR4, UR4, 0x3fff, URZ, 0xc0, !UPT ;  /* 0x00003fff04047892 */ /* 0x000fc8000f8ec03f */
[----:B------:R-:W-:Y:S02]  /*16f0*/  ULOP3.LUT UR9, UR4, 0x10000, URZ, 0xfc, !UPT ;  /* 0x0001000004097892 */ /* 0x000fe4000f8efc3f */
[----:B------:R-:W-:Y:S02]  /*1700*/  ULEA UR4, UR39, UR41, 0x9 ;  /* 0x0000002927047291 */ /* 0x000fe4000f8e483f */
[----:B------:R-:W-:-:S09]  /*1710*/  ULEA UR6, UR39, UR9, 0x9 ;  /* 0x0000000927067291 */ /* 0x000fd2000f8e483f */
[----:B------:R-:W-:Y:S01]  /*1720*/  HGMMA.64x128x16.F32.BF16 R24, gdesc[UR4], RZ, !UPT, gsb0 ;  /* 0x01e00000041879f0 */ /* 0x000fe2000c0018ff */
[----:B------:R-:W-:Y:S02]  /*1730*/  UIADD3 UR4, UR4, 0x2, URZ ;  /* 0x0000000204047890 */ /* 0x000fe4000fffe03f */
[----:B------:R-:W-:Y:S01]  /*1740*/  UIADD3 UR6, UR6, 0x2, URZ ;  /* 0x0000000206067890 */ /* 0x000fe2000fffe03f */
[----:B------:R-:W-:Y:S01]  /*1750*/  UMOV UR5, 0x80000020 ;  /* 0x8000002000057882 */ /* 0x000fe20000000000 */
[----:B------:R-:W-:Y:S01]  /*1760*/  UMOV UR7, 0x80000020 ;  /* 0x8000002000077882 */ /* 0x000fe20000000000 */
[----:B------:R-:W-:Y:S02]  /*1770*/  WARPGROUP.DEPBAR.LE gsb0, 0x0 ;  /* 0x00008000000079c5 */ /* 0x000fe40000010000 */
[----:B------:R-:W-:-:S06]  /*1780*/  WARPGROUP.ARRIVE ;  /* 0x00000000000079c5 */ /* 0x000fcc0000000000 */
[----:B------:R-:W-:Y:S03]  /*1790*/  HGMMA.64x128x16.F32.BF16 R24, gdesc[UR4], R24, gsb0 ;  /* 0x01e00000041879f0 */ /* 0x000fe60008001818 */
[----:B------:R-:W-:Y:S02]  /*17a0*/  WARPGROUP.DEPBAR.LE gsb0, 0x0 ;  /* 0x00008000000079c5 */ /* 0x000fe40000010000 */
[----:B------:R-:W-:Y:S05]  /*17b0*/  @!P1 BRA `(.L_x_23) ;  /* 0x0000000000e49947 */ /* 0x000fea0003800000 */
[----:B------:R-:W-:Y:S02]  /*17c0*/  UIADD3 UR4, UR39, 0x1, URZ ;  /* 0x0000000127047890 */ /* 0x000fe4000fffe03f */
[----:B------:R-:W-:Y:S02]  /*17d0*/  IMAD.U32 R3, RZ, RZ, UR39 ;  /* 0x00000027ff037e24 */ /* 0x000fe4000f8e00ff */
[----:B------:R-:W-:-:S04]  /*17e0*/  UISETP.NE.AND UP0, UPT, UR4, 0xe, UPT ;  /* 0x0000000e0400788c */ /* 0x000fc8000bf05270 */
[----:B------:R-:W-:Y:S02]  /*17f0*/  USEL UR5, URZ, 0x1, UP0 ;  /* 0x000000013f057887 */ /* 0x000fe40008000000 */
[----:B------:R-:W-:Y:S02]  /*1800*/  USEL UR8, UR4, URZ, UP0 ;  /* 0x0000003f04087287 */ /* 0x000fe40008000000 */
[----:B------:R-:W-:-:S06]  /*1810*/  ULOP3.LUT UR5, UR38, UR5, URZ, 0x3c, !UPT ;  /* 0x0000000526057292 */ /* 0x000fcc000f8e3c3f */
[----:B------:R-:W-:-:S07]  /*1820*/  IMAD.U32 R7, RZ, RZ, UR5 ;  /* 0x00000005ff077e24 */ /* 0x000fce000f8e00ff */
.L_x_30:
[----:B------:R-:W-:Y:S05]  /*1830*/  @!P0 BRA `(.L_x_24) ;  /* 0x0000000000048947 */ /* 0x000fea0003800000 */
[----:B------:R-:W-:Y:S01]  /*1840*/  BPT.TRAP 0x1 ;  /* 0x000000040000795c */ /* 0x000fe20000300000 */
.L_x_24:
[----:B------:R-:W2:Y:S01]  /*1850*/  S2UR UR5, SR_CgaCtaId ;  /* 0x00000000000579c3 */ /* 0x000ea20000008800 */
[----:B------:R-:W-:Y:S01]  /*1860*/  UMOV UR4, 0x400 ;  /* 0x0000040000047882 */ /* 0x000fe20000000000 */
[----:B01----:R-:W-:Y:S01]  /*1870*/  IMAD.U32 R5, RZ, RZ, UR8 ;  /* 0x00000008ff057e24 */ /* 0x003fe2000f8e00ff */
[----:B------:R-:W-:Y:S01]  /*1880*/  SHF.L.U32 R4, R7, 0x1f, RZ ;  /* 0x0000001f07047819 */ /* 0x000fe200000006ff */
[----:B--2---:R-:W-:-:S06]  /*1890*/  ULEA UR4, UR5, UR4, 0x18 ;  /* 0x0000000405047291 */ /* 0x004fcc000f8ec03f */
[----:B------:R-:W-:-:S04]  /*18a0*/  IMAD.U32 R6, RZ, RZ, UR4 ;  /* 0x00000004ff067e24 */ /* 0x000fc8000f8e00ff */
[----:B------:R-:W-:-:S04]  /*18b0*/  IMAD R5, R5, 0x8, R6 ;  /* 0x0000000805057824 */ /* 0x000fc800078e0206 */
[----:B------:R0:W1:Y:S01]  /*18c0*/  SYNCS.PHASECHK.TRANS64.TRYWAIT P1, [R5+URZ], R4 ;  /* 0x00000004050075a7 */ /* 0x000062000802017f */
[----:B------:R-:W-:Y:S05]  /*18d0*/  @!P0 BRA `(.L_x_25) ;  /* 0x0000000000048947 */ /* 0x000fea0003800000 */
[----:B------:R-:W-:Y:S01]  /*18e0*/  BPT.TRAP 0x1 ;  /* 0x000000040000795c */ /* 0x000fe20000300000 */
.L_x_25:
[----:B-1----:R-:W-:Y:S05]  /*18f0*/  @P1 BRA `(.L_x_26) ;  /* 0x0000000000081947 */ /* 0x002fea0003800000 */
[----:B------:R-:W1:Y:S02]  /*1900*/  SYNCS.PHASECHK.TRANS64.TRYWAIT P1, [R5+URZ], R4 ;  /* 0x00000004050075a7 */ /* 0x000e64000802017f */
[----:B-1----:R-:W-:Y:S05]  /*1910*/  @!P1 BRA `(.L_x_27) ;  /* 0x00000068003c9947 */ /* 0x002fea0003800000 */
.L_x_26:
[----:B------:R-:W-:Y:S01]  /*1920*/  ULEA UR4, UR8, UR41, 0x9 ;  /* 0x0000002908047291 */ /* 0x000fe2000f8e483f */
[----:B------:R-:W-:Y:S01]  /*1930*/  WARPGROUP.ARRIVE ;  /* 0x00000000000079c5 */ /* 0x000fe20000000000 */
[----:B------:R-:W-:Y:S01]  /*1940*/  ULEA UR6, UR8, UR9, 0x9 ;  /* 0x0000000908067291 */ /* 0x000fe2000f8e483f */
[----:B------:R-:W-:Y:S01]  /*1950*/  UMOV UR5, 0x80000020 ;  /* 0x8000002000057882 */ /* 0x000fe20000000000 */
[----:B------:R-:W-:-:S07]  /*1960*/  UMOV UR7, 0x80000020 ;  /* 0x8000002000077882 */ /* 0x000fce0000000000 */
[----:B------:R-:W-:Y:S01]  /*1970*/  HGMMA.64x128x16.F32.BF16 R24, gdesc[UR4], R24, gsb0 ;  /* 0x01e00000041879f0 */ /* 0x000fe20008001818 */
        /* <DEDUP_REMOVED lines=9> */
[----:B------:R-:W-:Y:S01]  /*1a10*/  BPT.TRAP 0x1 ;  /* 0x000000040000795c */ /* 0x000fe20000300000 */
.L_x_28:
[----:B------:R-:W-:-:S13]  /*1a20*/  ISETP.NE.AND P1, PT, R90, RZ, PT ;  /* 0x000000ff5a00720c */ /* 0x000fda0003f25270 */
[----:B01----:R-:W-:-:S04]  /*1a30*/  @P1 IMAD R4, R3, 0x8, R6 ;  /* 0x0000000803041824 */ /* 0x003fc800078e0206 */
[----:B------:R-:W-:-:S05]  /*1a40*/  @P1 VIADD R5, R4, 0x70 ;  /* 0x0000007004051836 */ /* 0x000fca0000000000 */
[----:B------:R-:W-:-:S04]  /*1a50*/  @P1 PRMT R5, R22, 0x654, R5 ;  /* 0x0000065416051816 */ /* 0x000fc80000000005 */
[----:B------:R0:W-:Y:S01]  /*1a60*/  @P1 SYNCS.ARRIVE.TRANS64.RED.A1T0 RZ, [R5+URZ], RZ ;  /* 0x000000ff05ff19a7 */ /* 0x0001e2000810043f */
[----:B------:R-:W-:-:S13]  /*1a70*/  ISETP.GT.U32.AND P1, PT, R19, 0x1, PT ;  /* 0x000000011300780c */ /* 0x000fda0003f24070 */
[----:B0-----:R-:W-:Y:S05]  /*1a80*/  @P1 BRA `(.L_x_29) ;  /* 0x0000000000041947 */ /* 0x001fea0003800000 */
[----:B------:R-:W-:Y:S01]  /*1a90*/  BPT.TRAP 0x1 ;  /* 0x000000040000795c */ /* 0x000fe20000300000 */
.L_x_29:
[----:B------:R-:W-:Y:S01]  /*1aa0*/  UIADD3 UR8, UR8, 0x1, URZ ;  /* 0x0000000108087890 */ /* 0x000fe2000fffe03f */
[C---:B------:R-:W-:Y:S01]  /*1ab0*/  ISETP.GT.AND P2, PT, R0.reuse, 0x1, PT ;  /* 0x000000010000780c */ /* 0x040fe20003f44270 */
[----:B------:R-:W-:Y:S02]  /*1ac0*/  VIADD R3, R3, 0x1 ;  /* 0x0000000103037836 */ /* 0x000fe40000000000 */
[----:B------:R-:W-:Y:S01]  /*1ad0*/  UISETP.NE.AND UP0, UPT, UR8, 0xe, UPT ;  /* 0x0000000e0800788c */ /* 0x000fe2000bf05270 */
[----:B------:R-:W-:Y:S02]  /*1ae0*/  VIADD R0, R0, 0xffffffff ;  /* 0xffffffff00007836 */ /* 0x000fe40000000000 */
[C---:B------:R-:W-:Y:S01]  /*1af0*/  ISETP.NE.AND P1, PT, R3.reuse, 0xe, PT ;  /* 0x0000000e0300780c */ /* 0x040fe20003f25270 */
[----:B------:R-:W-:Y:S02]  /*1b00*/  USEL UR4, URZ, 0x1, UP0 ;  /* 0x000000013f047887 */ /* 0x000fe40008000000 */
[----:B------:R-:W-:Y:S01]  /*1b10*/  USEL UR8, UR8, URZ, UP0 ;  /* 0x0000003f08087287 */ /* 0x000fe20008000000 */
[----:B------:R-:W-:-:S03]  /*1b20*/  SEL R3, R3, RZ, P1 ;  /* 0x000000ff03037207 */ /* 0x000fc60000800000 */
[----:B------:R-:W-:Y:S01]  /*1b30*/  LOP3.LUT R7, R7, UR4, RZ, 0x3c, !PT ;  /* 0x0000000407077c12 */ /* 0x000fe2000f8e3cff */
[----:B------:R-:W-:Y:S07]  /*1b40*/  @P2 BRA `(.L_x_30) ;  /* 0xfffffffc00382947 */ /* 0x000fee000383ffff */
.L_x_23:
[----:B------:R-:W2:Y:S02]  /*1b50*/  LDC R0, c[0x0][0x28c] ;  /* 0x0000a300ff007b82 */ /* 0x000ea40000000800 */
[----:B--2---:R-:W-:-:S13]  /*1b60*/  ISETP.GE.AND P1, PT, R0, 0x1, PT ;  /* 0x000000010000780c */ /* 0x004fda0003f26270 */
[----:B------:R-:W-:Y:S05]  /*1b70*/  @!P1 BRA `(.L_x_31) ;  /* 0x0000000000549947 */ /* 0x000fea0003800000 */
[----:B------:R-:W-:Y:S05]  /*1b80*/  @!P0 BRA `(.L_x_32) ;  /* 0x0000000000048947 */ /* 0x000fea0003800000 */
[----:B------:R-:W-:Y:S01]  /*1b90*/  BPT.TRAP 0x1 ;  /* 0x000000040000795c */ /* 0x000fe20000300000 */
.L_x_32:
[----:B------:R-:W-:Y:S01]  /*1ba0*/  ISETP.NE.AND P1, PT, R90, RZ, PT ;  /* 0x000000ff5a00720c */ /* 0x000fe20003f25270 */
[----:B------:R-:W-:Y:S01]  /*1bb0*/  BSSY B0, `(.L_x_33) ;  /* 0x000000f000007945 */ /* 0x000fe20003800000 */
[----:B------:R-:W-:-:S11]  /*1bc0*/  ISETP.GT.U32.AND P0, PT, R19, 0x1, PT ;  /* 0x000000011300780c */ /* 0x000fd60003f04070 */
[----:B------:R-:W-:Y:S05]  /*1bd0*/  @!P1 BRA `(.L_x_34) ;  /* 0x0000000000309947 */ /* 0x000fea0003800000 */
[----:B------:R-:W-:-:S04]  /*1be0*/  UISETP.LT.AND UP0, UPT, UR40, 0x1, UPT ;  /* 0x000000012800788c */ /* 0x000fc8000bf01270 */
[----:B------:R-:W-:-:S04]  /*1bf0*/  USEL UR6, UR40, 0x1, UP0 ;  /* 0x0000000128067887 */ /* 0x000fc80008000000 */
[----:B------:R-:W-:-:S04]  /*1c00*/  UIADD3 UR6, UR39, UR40, -UR6 ;  /* 0x0000002827067290 */ /* 0x000fc8000fffe806 */
[----:B------:R-:W-:-:S04]  /*1c10*/  USHF.R.U32.HI UR4, URZ, 0x1, UR6 ;  /* 0x000000013f047899 */ /* 0x000fc80008011606 */
[----:B------:R-:W-:-:S04]  /*1c20*/  UIMAD.WIDE.U32 UR4, UR4, -0x6db6db6d, URZ ;  /* 0x92492493040478a5 */ /* 0x000fc8000f8e003f */
[----:B------:R-:W-:-:S04]  /*1c30*/  USHF.R.U32.HI UR4, URZ, 0x2, UR5 ;  /* 0x000000023f047899 */ /* 0x000fc80008011605 */
[----:B------:R-:W-:-:S06]  /*1c40*/  UIMAD UR6, UR4, -0xe, UR6 ;  /* 0xfffffff2040678a4 */ /* 0x000fcc000f8e0206 */
[----:B------:R-:W-:-:S04]  /*1c50*/  IMAD.U32 R3, RZ, RZ, UR6 ;  /* 0x00000006ff037e24 */ /* 0x000fc8000f8e00ff */
[----:B------:R-:W-:-:S04]  /*1c60*/  IMAD R0, R3, 0x8, R6 ;  /* 0x0000000803007824 */ /* 0x000fc800078e0206 */
[----:B------:R-:W-:-:S05]  /*1c70*/  VIADD R3, R0, 0x70 ;  /* 0x0000007000037836 */ /* 0x000fca0000000000 */
[----:B------:R-:W-:-:S04]  /*1c80*/  PRMT R3, R22, 0x654, R3 ;  /* 0x0000065416037816 */ /* 0x000fc80000000003 */
[----:B------:R2:W-:Y:S03]  /*1c90*/  SYNCS.ARRIVE.TRANS64.RED.A1T0 RZ, [R3+URZ], RZ ;  /* 0x000000ff03ff79a7 */ /* 0x0005e6000810043f */
.L_x_34:
[----:B------:R-:W-:Y:S05]  /*1ca0*/  BSYNC B0 ;  /* 0x0000000000007941 */ /* 0x000fea0003800000 */
.L_x_33:
[----:B------:R-:W-:Y:S05]  /*1cb0*/  @P0 BRA `(.L_x_31) ;  /* 0x0000000000040947 */ /* 0x000fea0003800000 */
[----:B------:R-:W-:Y:S01]  /*1cc0*/  BPT.TRAP 0x1 ;  /* 0x000000040000795c */ /* 0x000fe20000300000 */
.L_x_31:
[----:B------:R-:W3:Y:S01]  /*1cd0*/  LDC R6, c[0x0][0x288] ;  /* 0x0000a200ff067b82 */ /* 0x000ee20000000800 */
[--C-:B------:R-:W-:Y:S01]  /*1ce0*/  SHF.R.U32.HI R0, RZ, 0x2, R18.reuse ;  /* 0x00000002ff007819 */ /* 0x100fe20000011612 */
[----:B------:R-:W-:Y:S01]  /*1cf0*/  IMAD.SHL.U32 R93, R93, 0x80, RZ ;  /* 0x000000805d5d7824 */ /* 0x000fe200078e00ff */
[----:B01----:R-:W-:Y:S01]  /*1d00*/  SHF.R.U32.HI R5, RZ, 0x7, R18 ;  /* 0x00000007ff057819 */ /* 0x003fe20000011612 */
[----:B------:R-:W-:Y:S01]  /*1d10*/  UIADD3 UR39, UR40, UR39, URZ ;  /* 0x0000002728277290 */ /* 0x000fe2000fffe03f */
[----:B--2---:R-:W-:Y:S01]  /*1d20*/  LOP3.LUT R3, R0, 0x7, RZ, 0xc0, !PT ;  /* 0x0000000700037812 */ /* 0x004fe200078ec0ff */
[----:B------:R-:W-:Y:S01]  /*1d30*/  ULDC UR7, c[0x0][0x284] ;  /* 0x0000a10000077ab9 */ /* 0x000fe20000000800 */
[----:B------:R-:W-:Y:S01]  /*1d40*/  LOP3.LUT R0, R5, 0x1, RZ, 0xc0, !PT ;  /* 0x0000000105007812 */ /* 0x000fe200078ec0ff */
[----:B------:R-:W-:Y:S01]  /*1d50*/  UISETP.GT.U32.AND UP0, UPT, UR39, 0xd, UPT ;  /* 0x0000000d2700788c */ /* 0x000fe2000bf04070 */
[C---:B------:R-:W-:Y:S01]  /*1d60*/  LOP3.LUT R4, R18.reuse, 0x60, RZ, 0xc0, !PT ;  /* 0x0000006012047812 */ /* 0x040fe200078ec0ff */
[----:B------:R-:W-:Y:S01]  /*1d70*/  USHF.R.U32.HI UR4, URZ, 0x1, UR39 ;  /* 0x000000013f047899 */ /* 0x000fe20008011627 */
[----:B------:R-:W-:Y:S01]  /*1d80*/  LOP3.LUT R5, R18, 0x3, RZ, 0xc0, !PT ;  /* 0x0000000312057812 */ /* 0x000fe200078ec0ff */
[----:B------:R-:W-:Y:S01]  /*1d90*/  IMAD.SHL.U32 R8, R0, 0x40, RZ ;  /* 0x0000004000087824 */ /* 0x000fe200078e00ff */
[----:B------:R-:W-:Y:S01]  /*1da0*/  SHF.R.U32.HI R4, RZ, 0x1, R4 ;  /* 0x00000001ff047819 */ /* 0x000fe20000011604 */
[----:B------:R-:W-:Y:S01]  /*1db0*/  UISETP.LT.U32.AND UP0, UPT, UR40, 0xe, UP0 ;  /* 0x0000000e2800788c */ /* 0x000fe20008701070 */
[----:B------:R-:W-:Y:S01]  /*1dc0*/  SHF.R.S32.HI R15, RZ, 0x1f, R89 ;  /* 0x0000001fff0f7819 */ /* 0x000fe20000011459 */
[----:B------:R-:W-:Y:S01]  /*1dd0*/  UISETP.GE.U32.AND UP1, UPT, UR40, 0xe, UPT ;  /* 0x0000000e2800788c */ /* 0x000fe2000bf26070 */
[--C-:B------:R-:W-:Y:S01]  /*1de0*/  IADD3 R7, RZ, -R4, -R3.reuse ;  /* 0x80000004ff077210 */ /* 0x100fe20007ffe803 */
[----:B------:R-:W-:Y:S01]  /*1df0*/  ULDC.64 UR8, c[0x0][0x5d0] ;  /* 0x0001740000087ab9 */ /* 0x000fe20000000a00 */
[----:B------:R-:W-:Y:S01]  /*1e00*/  LOP3.LUT R3, R8, 0x40, R3, 0xe2, !PT ;  /* 0x0000004008037812 */ /* 0x000fe200078ee203 */
[----:B------:R-:W-:Y:S01]  /*1e10*/  IMAD.SHL.U32 R8, R18, 0x2, RZ ;  /* 0x0000000212087824 */ /* 0x000fe200078e00ff */
[----:B------:R-:W-:Y:S01]  /*1e20*/  UIMAD.WIDE.U32 UR4, UR4, -0x6db6db6d, URZ ;  /* 0x92492493040478a5 */ /* 0x000fe2000f8e003f */
[C---:B------:R-:W-:Y:S01]  /*1e30*/  IMAD.WIDE R10, R92.reuse, 0x80, RZ ;  /* 0x000000805c0a7825 */ /* 0x040fe200078e02ff */
[----:B------:R-:W-:Y:S01]  /*1e40*/  USEL UR6, URZ, 0x1, !UP0 ;  /* 0x000000013f067887 */ /* 0x000fe2000c000000 */
[----:B---3--:R-:W-:Y:S01]  /*1e50*/  ISETP.GE.AND P0, PT, R93, R6, PT ;  /* 0x000000065d00720c */ /* 0x008fe20003f06270 */
[----:B------:R-:W-:Y:S01]  /*1e60*/  USHF.R.U32.HI UR4, URZ, 0x2, UR5 ;  /* 0x000000023f047899 */ /* 0x000fe20008011605 */
[----:B------:R-:W-:Y:S01]  /*1e70*/  IMAD R12, R5, -0x2, R6 ;  /* 0xfffffffe050c7824 */ /* 0x000fe200078e0206 */
[----:B------:R-:W-:Y:S01]  /*1e80*/  LOP3.LUT R8, R93, 0x6, R8, 0xf8, !PT ;  /* 0x000000065d087812 */ /* 0x000fe200078ef808 */
[----:B------:R-:W-:Y:S01]  /*1e90*/  IMAD.SHL.U32 R5, R92, 0x80, RZ ;  /* 0x000000805c057824 */ /* 0x000fe200078e00ff */
[----:B------:R-:W-:Y:S01]  /*1ea0*/  ULOP3.LUT UR38, UR38, UR6, URZ, 0x3c, !UPT ;  /* 0x0000000626267292 */ /* 0x000fe2000f8e3c3f */
[----:B------:R-:W-:Y:S01]  /*1eb0*/  IMAD R6, R15, UR8, RZ ;  /* 0x000000080f067c24 */ /* 0x000fe2000f8e02ff */
[----:B------:R-:W-:Y:S01]  /*1ec0*/  SHF.R.S32.HI R9, RZ, 0x1f, R8 ;  /* 0x0000001fff097819 */ /* 0x000fe20000011408 */
[----:B------:R-:W-:Y:S01]  /*1ed0*/  IMAD R0, R0, -0x40, R7 ;  /* 0xffffffc000007824 */ /* 0x000fe200078e0207 */
[----:B------:R-:W-:Y:S01]  /*1ee0*/  ISETP.GE.OR P0, PT, R5, UR7, P0 ;  /* 0x0000000705007c0c */ /* 0x000fe20008706670 */
[C---:B------:R-:W-:Y:S01]  /*1ef0*/  IMAD R13, R89.reuse, UR9, R6 ;  /* 0x00000009590d7c24 */ /* 0x040fe2000f8e0206 */
[----:B------:R-:W-:Y:S01]  /*1f00*/  LOP3.LUT R107, R10, R3, R4, 0xfe, !PT ;  /* 0x000000030a6b7212 */ /* 0x000fe200078efe04 */
[----:B------:R-:W-:Y:S01]  /*1f10*/  IMAD.WIDE.U32 R6, R89, UR8, R8 ;  /* 0x0000000859067c25 */ /* 0x000fe2000f8e0008 */
[----:B------:R-:W-:Y:S01]  /*1f20*/  UIMAD UR39, UR4, -0xe, UR39 ;  /* 0xfffffff2042778a4 */ /* 0x000fe2000f8e0227 */
[----:B------:R-:W-:Y:S01]  /*1f30*/  IADD3 R3, -R5, UR7, R0 ;  /* 0x0000000705037c10 */ /* 0x000fe2000fffe100 */
[----:B------:R-:W-:Y:S01]  /*1f40*/  @UP1 ULOP3.LUT UR38, UR38, 0x1, UR4, 0x78, !UPT ;  /* 0x0000000126261892 */ /* 0x000fe2000f8e7804 */
[----:B------:R-:W-:-:S02]  /*1f50*/  IMAD.IADD R7, R7, 0x1, R13 ;  /* 0x0000000107077824 */ /* 0x000fc400078e020d */
[----:B------:R-:W-:Y:S02]  /*1f60*/  IMAD.IADD R4, R12, 0x1, -R93 ;  /* 0x000000010c047824 */ /* 0x000fe400078e0a5d */
[----:B------:R-:W-:Y:S02]  /*1f70*/  IMAD.MOV.U32 R0, RZ, RZ, -0x1 ;  /* 0xffffffffff007424 */ /* 0x000fe400078e00ff */
[----:B------:R-:W-:Y:S05]  /*1f80*/  @P0 BRA `(.L_x_35) ;  /* 0x00000040000c0947 */ /* 0x000fea0003800000 */
[----:B------:R-:W0:Y:S01]  /*1f90*/  LDC.64 R100, c[0x0][0x5c8] ;  /* 0x00017200ff647b82 */ /* 0x000e220000000a00 */
[----:B-----5:R-:W-:Y:S01]  /*1fa0*/  FSETP.NEU.AND P1, PT, R88, RZ, PT ;  /* 0x000000ff5800720b */ /* 0x020fe20003f2d000 */
[----:B------:R-:W-:Y:S01]  /*1fb0*/  BSSY B0, `(.L_x_35) ;  /* 0x0000400000007945 */ /* 0x000fe20003800000 */
[----:B------:R-:W-:-:S04]  /*1fc0*/  ISETP.GT.AND P0, PT, R4, RZ, PT ;  /* 0x000000ff0400720c */ /* 0x000fc80003f04270 */
[----:B------:R-:W-:Y:S01]  /*1fd0*/  ISETP.GT.AND P3, PT, R3, RZ, P0 ;  /* 0x000000ff0300720c */ /* 0x000fe20000764270 */
[-C--:B0-----:R-:W-:Y:S02]  /*1fe0*/  IMAD R12, R11, R100.reuse, RZ ;  /* 0x000000640b0c7224 */ /* 0x081fe400078e02ff */
[----:B------:R-:W-:-:S04]  /*1ff0*/  IMAD.WIDE.U32 R92, R107, R100, R6 ;  /* 0x000000646b5c7225 */ /* 0x000fc800078e0006 */
[----:B------:R-:W-:-:S04]  /*2000*/  IMAD R5, R107, R101, R12 ;  /* 0x000000656b057224 */ /* 0x000fc800078e020c */
[----:B------:R-:W-:Y:S01]  /*2010*/  IMAD.IADD R109, R93, 0x1, R5 ;  /* 0x000000015d6d7824 */ /* 0x000fe200078e0205 */
[----:B------:R-:W-:Y:S06]  /*2020*/  @!P1 BRA `(.L_x_36) ;  /* 0x0000002c00289947 */ /* 0x000fec0003800000 */
[----:B------:R-:W0:Y:S01]  /*2030*/  LDC.64 R96, c[0x0][0x5b8] ;  /* 0x00016e00ff607b82 */ /* 0x000e220000000a00 */
[----:B------:R-:W-:-:S07]  /*2040*/  ULDC.64 UR4, c[0x0][0x5c0] ;  /* 0x0001700000047ab9 */ /* 0x000fce0000000a00 */
[----:B------:R-:W1:Y:S08]  /*2050*/  LDC.64 R102, c[0x0][0x5b0] ;  /* 0x00016c00ff667b82 */ /* 0x000e700000000a00 */
[----:B------:R-:W2:Y:S01]  /*2060*/  LDC.64 R104, c[0x0][0x5a8] ;  /* 0x00016a00ff687b82 */ /* 0x000ea20000000a00 */
[-C--:B0-----:R-:W-:Y:S02]  /*2070*/  IMAD R6, R15, R96.reuse, RZ ;  /* 0x000000600f067224 */ /* 0x081fe400078e02ff */
[----:B------:R-:W-:-:S04]  /*2080*/  IMAD.WIDE.U32 R94, R89, R96, R8 ;  /* 0x00000060595e7225 */ /* 0x000fc800078e0008 */
[----:B------:R-:W-:Y:S02]  /*2090*/  IMAD R97, R89, R97, R6 ;  /* 0x0000006159617224 */ /* 0x000fe400078e0206 */
[-C--:B-1----:R-:W-:Y:S02]  /*20a0*/  IMAD R10, R11, R102.reuse, RZ ;  /* 0x000000660b0a7224 */ /* 0x082fe400078e02ff */
[----:B------:R-:W-:Y:S02]  /*20b0*/  IMAD.IADD R13, R95, 0x1, R97 ;  /* 0x000000015f0d7824 */ /* 0x000fe400078e0261 */
[----:B------:R-:W-:Y:S02]  /*20c0*/  IMAD.MOV.U32 R12, RZ, RZ, R94 ;  /* 0x000000ffff0c7224 */ /* 0x000fe400078e005e */
[C---:B------:R-:W-:Y:S02]  /*20d0*/  IMAD R99, R107.reuse, R103, R10 ;  /* 0x000000676b637224 */ /* 0x040fe400078e020a */
[----:B------:R-:W-:-:S04]  /*20e0*/  IMAD.WIDE.U32 R6, R107, R102, R12 ;  /* 0x000000666b067225 */ /* 0x000fc800078e000c */
[----:B------:R-:W-:Y:S01]  /*20f0*/  IMAD.IADD R5, R7, 0x1, R99 ;  /* 0x0000000107057824 */ /* 0x000fe200078e0263 */
[----:B--2---:R-:W-:-:S04]  /*2100*/  LEA R14, P1, R6, R104, 0x1 ;  /* 0x00000068060e7211 */ /* 0x004fc800078208ff */
[----:B------:R-:W-:-:S05]  /*2110*/  LEA.HI.X R15, R6, R105, R5, 0x1, P1 ;  /* 0x00000069060f7211 */ /* 0x000fca00008f0c05 */
[----:B------:R0:W2:Y:S01]  /*2120*/  @P3 LDG.E.LTC128B.U16 R5, desc[UR36][R14.64] ;  /* 0x000000240e053981 */ /* 0x0000a2000c1e1520 */
[----:B------:R-:W-:Y:S01]  /*2130*/  LEA R10, P1, R92, UR4, 0x1 ;  /* 0x000000045c0a7c11 */ /* 0x000fe2000f8208ff */
[----:B------:R-:W-:Y:S01]  /*2140*/  IMAD.WIDE.U32 R6, R107, R102, R8 ;  /* 0x000000666b067225 */ /* 0x000fe200078e0008 */
[----:B------:R-:W-:Y:S03]  /*2150*/  BSSY B1, `(.L_x_37) ;  /* 0x0000012000017945 */ /* 0x000fe60003800000 */
[----:B------:R-:W-:Y:S02]  /*2160*/  IMAD.IADD R7, R99, 0x1, R7 ;  /* 0x0000000163077824 */ /* 0x000fe400078e0207 */
[----:B------:R-:W-:Y:S01]  /*2170*/  IMAD.WIDE.U32 R20, R89, R96, R6 ;  /* 0x0000006059147225 */ /* 0x000fe200078e0006 */
[----:B0-----:R-:W-:-:S03]  /*2180*/  SHF.L.U64.HI R15, R102, 0x3, R103 ;  /* 0x00000003660f7819 */ /* 0x001fc60000010267 */
[----:B------:R-:W-:Y:S01]  /*2190*/  IMAD.IADD R7, R97, 0x1, R21 ;  /* 0x0000000161077824 */ /* 0x000fe200078e0215 */
[----:B------:R-:W-:Y:S01]  /*21a0*/  LEA R6, P4, R20, R104, 0x1 ;  /* 0x0000006814067211 */ /* 0x000fe200078808ff */
[----:B------:R-:W-:-:S03]  /*21b0*/  IMAD.SHL.U32 R14, R102, 0x8, RZ ;  /* 0x00000008660e7824 */ /* 0x000fc600078e00ff */
[----:B------:R-:W-:Y:S01]  /*21c0*/  LEA.HI.X R7, R20, R105, R7, 0x1, P4 ;  /* 0x0000006914077211 */ /* 0x000fe200020f0c07 */
[----:B--2---:R-:W-:-:S04]  /*21d0*/  IMAD.U32 R11, R5, 0x10000, RZ ;  /* 0x00010000050b7824 */ /* 0x004fc800078e00ff */
[----:B------:R-:W-:-:S04]  /*21e0*/  FMUL R11, R11, R88 ;  /* 0x000000580b0b7220 */ /* 0x000fc80000400000 */
[----:B------:R-:W-:Y:S01]  /*21f0*/  FFMA R24, R24, R23, R11 ;  /* 0x0000001718187223 */ /* 0x000fe2000000000b */
[----:B------:R-:W-:Y:S02]  /*2200*/  LEA.HI.X R11, R92, UR5, R109, 0x1, P1 ;  /* 0x000000055c0b7c11 */ /* 0x000fe400088f0c6d */
[----:B------:R-:W-:Y:S02]  /*2210*/  ISETP.GT.AND P1, PT, R4, 0x1, PT ;  /* 0x000000010400780c */ /* 0x000fe40003f24270 */
[----:B------:R-:W-:Y:S02]  /*2220*/  F2FP.BF16.F32.PACK_AB R24, RZ, R24 ;  /* 0x00000018ff18723e */ /* 0x000fe400000010ff */
[----:B------:R-:W-:-:S03]  /*2230*/  ISETP.GT.AND P2, PT, R3, RZ, P1 ;  /* 0x000000ff0300720c */ /* 0x000fc60000f44270 */
[----:B------:R0:W-:Y:S10]  /*2240*/  @P3 STG.E.U16 desc[UR36][R10.64], R24 ;  /* 0x000000180a003986 */ /* 0x0001f4000c101524 */
[----:B------:R-:W-:Y:S05]  /*2250*/  @!P2 BRA `(.L_x_38) ;  /* 0x000000000004a947 */ /* 0x000fea0003800000 */
[----:B------:R1:W5:Y:S02]  /*2260*/  LDG.E.LTC128B.U16 R5, desc[UR36][R6.64+0x2] ;  /* 0x0000022406057981 */ /* 0x000364000c1e1520 */
.L_x_38:
[----:B------:R-:W-:Y:S05]  /*2270*/  BSYNC B1 ;  /* 0x0000000000017941 */ /* 0x000fea0003800000 */
.L_x_37:
[----:B-----5:R-:W-:Y:S01]  /*2280*/  IMAD.U32 R93, R5, 0x10000, RZ ;  /* 0x00010000055d7824 */ /* 0x020fe200078e00ff */
[----:B------:R-:W-:Y:S01]  /*2290*/  ISETP.GT.AND P0, PT, R3, 0x8, P0 ;  /* 0x000000080300780c */ /* 0x000fe20000704270 */
[----:B------:R-:W-:Y:S01]  /*22a0*/  IMAD.WIDE.U32 R20, R107, R102, R14 ;  /* 0x000000666b147225 */ /* 0x000fe200078e000e */
[----:B0-----:R-:W-:-:S03]  /*22b0*/  PRMT R24, R5, 0x7610, R24 ;  /* 0x0000761005187816 */ /* 0x001fc60000000018 */
[----:B------:R-:W-:Y:S01]  /*22c0*/  FMUL R12, R93, R88 ;  /* 0x000000585d0c7220 */ /* 0x000fe20000400000 */
[----:B------:R-:W-:Y:S01]  /*22d0*/  IMAD.IADD R99, R99, 0x1, R21 ;  /* 0x0000000163637824 */ /* 0x000fe200078e0215 */
[----:B------:R-:W-:Y:S02]  /*22e0*/  IADD3 R94, P3, R94, R20, RZ ;  /* 0x000000145e5e7210 */ /* 0x000fe40007f7e0ff */
[----:B------:R-:W-:-:S03]  /*22f0*/  FFMA R12, R25, R23, R12 ;  /* 0x00000017190c7223 */ /* 0x000fc6000000000c */
[----:B------:R-:W-:Y:S02]  /*2300*/  IMAD.X R13, R99, 0x1, R13, P3 ;  /* 0x00000001630d7824 */ /* 0x000fe400018e060d */
[----:B------:R-:W-:Y:S02]  /*2310*/  F2FP.BF16.F32.PACK_AB R12, RZ, R12 ;  /* 0x0000000cff0c723e */ /* 0x000fe400000010ff */
[----:B------:R-:W-:Y:S02]  /*2320*/  LEA R14, P3, R94, R104, 0x1 ;  /* 0x000000685e0e7211 */ /* 0x000fe400078608ff */
[----:B------:R-:W-:Y:S02]  /*2330*/  PRMT R21, R12, 0x7610, R21 ;  /* 0x000076100c157816 */ /* 0x000fe40000000015 */
[----:B------:R-:W-:-:S03]  /*2340*/  LEA.HI.X R15, R94, R105, R13, 0x1, P3 ;  /* 0x000000695e0f7211 */ /* 0x000fc600018f0c0d */
[----:B------:R0:W-:Y:S04]  /*2350*/  @P2 STG.E.U16 desc[UR36][R10.64+0x2], R21 ;  /* 0x000002150a002986 */ /* 0x0001e8000c101524 */
[----:B------:R-:W2:Y:S01]  /*2360*/  @P0 LDG.E.LTC128B.U16 R24, desc[UR36][R14.64] ;  /* 0x000000240e180981 */ /* 0x000ea2000c1e1520 */
[----:B------:R-:W-:Y:S01]  /*2370*/  IADD3 R20, P2, R8, R20, RZ ;  /* 0x0000001408147210 */ /* 0x000fe20007f5e0ff */
[----:B------:R-:W-:Y:S01]  /*2380*/  BSSY B1, `(.L_x_39) ;  /* 0x0000011000017945 */ /* 0x000fe20003800000 */
[C---:B------:R-:W-:Y:S02]  /*2390*/  SHF.L.U64.HI R13, R100.reuse, 0x4, R101 ;  /* 0x00000004640d7819 */ /* 0x040fe40000010265 */
[----:B------:R-:W-:Y:S01]  /*23a0*/  ISETP.GT.AND P1, PT, R3, 0x8, P1 ;  /* 0x000000080300780c */ /* 0x000fe20000f24270 */
[----:B0-----:R-:W-:Y:S01]  /*23b0*/  IMAD.X R21, R9, 0x1, R99, P2 ;  /* 0x0000000109157824 */ /* 0x001fe200010e0663 */
[----:B------:R-:W-:Y:S01]  /*23c0*/  LEA R12, P2, R100, R10, 0x4 ;  /* 0x0000000a640c7211 */ /* 0x000fe200078420ff */
[----:B------:R-:W-:-:S04]  /*23d0*/  IMAD.WIDE.U32 R20, R89, R96, R20 ;  /* 0x0000006059147225 */ /* 0x000fc800078e0014 */
[----:B------:R-:W-:Y:S01]  /*23e0*/  IMAD.X R13, R13, 0x1, R11, P2 ;  /* 0x000000010d0d7824 */ /* 0x000fe200010e060b */
[----:B------:R-:W-:Y:S01]  /*23f0*/  LEA R8, P3, R20, R104, 0x1 ;  /* 0x0000006814087211 */ /* 0x000fe200078608ff */
[----:B------:R-:W-:-:S05]  /*2400*/  IMAD.IADD R9, R97, 0x1, R21 ;  /* 0x0000000161097824 */ /* 0x000fca00078e0215 */
[----:B------:R-:W-:Y:S01]  /*2410*/  LEA.HI.X R9, R20, R105, R9, 0x1, P3 ;  /* 0x0000006914097211 */ /* 0x000fe200018f0c09 */
[----:B--2---:R-:W-:-:S04]  /*2420*/  IMAD.U32 R5, R24, 0x10000, RZ ;  /* 0x0001000018057824 */ /* 0x004fc800078e00ff */
[----:B------:R-:W-:-:S04]  /*2430*/  FMUL R5, R5, R88 ;  /* 0x0000005805057220 */ /* 0x000fc80000400000 */
[----:B------:R-:W-:-:S05]  /*2440*/  FFMA R5, R26, R23, R5 ;  /* 0x000000171a057223 */ /* 0x000fca0000000005 */
[----:B------:R-:W-:-:S05]  /*2450*/  F2FP.BF16.F32.PACK_AB R5, RZ, R5 ;  /* 0x00000005ff05723e */ /* 0x000fca00000010ff */
[----:B------:R0:W-:Y:S01]  /*2460*/  @P0 STG.E.U16 desc[UR36][R12.64], R5 ;  /* 0x000000050c000986 */ /* 0x0001e2000c101524 */
[----:B------:R-:W-:Y:S05]  /*2470*/  @!P1 BRA `(.L_x_40) ;  /* 0x0000000000049947 */ /* 0x000fea0003800000 */
[----:B------:R2:W5:Y:S02]  /*2480*/  LDG.E.LTC128B.U16 R24, desc[UR36][R8.64+0x2] ;  /* 0x0000022408187981 */ /* 0x000564000c1e1520 */
.L_x_40:
[----:B------:R-:W-:Y:S05]  /*2490*/  BSYNC B1 ;  /* 0x0000000000017941 */ /* 0x000fea0003800000 */
.L_x_39:
[----:B0----5:R-:W-:Y:S01]  /*24a0*/  IMAD.U32 R5, R24, 0x10000, RZ ;  /* 0x0001000018057824 */ /* 0x021fe200078e00ff */
[----:B------:R-:W-:Y:S01]  /*24b0*/  ISETP.GT.AND P0, PT, R4, 0x8, PT ;  /* 0x000000080400780c */ /* 0x000fe20003f04270 */
[----:B------:R-:W-:Y:S02]  /*24c0*/  BSSY B1, `(.L_x_41) ;  /* 0x0000008000017945 */ /* 0x000fe40003800000 */
[----:B------:R-:W-:Y:S01]  /*24d0*/  FMUL R14, R5, R88 ;  /* 0x00000058050e7220 */ /* 0x000fe20000400000 */
[----:B------:R-:W-:-:S03]  /*24e0*/  ISETP.GT.AND P2, PT, R3, RZ, P0 ;  /* 0x000000ff0300720c */ /* 0x000fc60000744270 */
[----:B------:R-:W-:-:S05]  /*24f0*/  FFMA R14, R27, R23, R14 ;  /* 0x000000171b0e7223 */ /* 0x000fca000000000e */
[----:B------:R-:W-:-:S05]  /*2500*/  F2FP.BF16.F32.PACK_AB R14, RZ, R14 ;  /* 0x0000000eff0e723e */ /* 0x000fca00000010ff */
[----:B------:R0:W-:Y:S01]  /*2510*/  @P1 STG.E.U16 desc[UR36][R12.64+0x2], R14 ;  /* 0x0000020e0c001986 */ /* 0x0001e2000c101524 */
[----:B------:R-:W-:Y:S05]  /*2520*/  @!P2 BRA `(.L_x_42) ;  /* 0x000000000004a947 */ /* 0x000fea0003800000 */
[----:B------:R3:W5:Y:S02]  /*2530*/  LDG.E.LTC128B.U16 R24, desc[UR36][R6.64+0x10] ;  /* 0x0000102406187981 */ /* 0x000764000c1e1520 */
.L_x_42:
[----:B------:R-:W-:Y:S05]  /*2540*/  BSYNC B1 ;  /* 0x0000000000017941 */ /* 0x000fea0003800000 */
.L_x_41:
[----:B-----5:R-:W-:Y:S01]  /*2550*/  IMAD.U32 R5, R24, 0x10000, RZ ;  /* 0x0001000018057824 */ /* 0x020fe200078e00ff */
        /* <DEDUP_REMOVED lines=9> */
.L_x_44:
[----:B------:R-:W-:Y:S05]  /*25f0*/  BSYNC B1 ;  /* 0x0000000000017941 */ /* 0x000fea0003800000 */
.L_x_43:
[----:B----45:R-:W-:Y:S01]  /*2600*/  IMAD.U32 R5, R24, 0x10000, RZ ;  /* 0x0001000018057824 */ /* 0x030fe200078e00ff */
[----:B------:R-:W-:Y:S01]  /*2610*/  ISETP.GT.AND P0, PT, R3, 0x8, P0 ;  /* 0x000000080300780c */ /* 0x000fe20000704270 */
[----:B------:R-:W-:Y:S02]  /*2620*/  BSSY B1, `(.L_x_45) ;  /* 0x0000007000017945 */ /* 0x000fe40003800000 */
[----:B0-----:R-:W-:-:S04]  /*2630*/  FMUL R14, R5, R88 ;  /* 0x00000058050e7220 */ /* 0x001fc80000400000 */
[----:B------:R-:W-:-:S05]  /*2640*/  FFMA R14, R29, R23, R14 ;  /* 0x000000171d0e7223 */ /* 0x000fca000000000e */
[----:B------:R-:W-:-:S05]  /*2650*/  F2FP.BF16.F32.PACK_AB R14, RZ, R14 ;  /* 0x0000000eff0e723e */ /* 0x000fca00000010ff */
[----:B------:R0:W-:Y:S01]  /*2660*/  @P3 STG.E.U16 desc[UR36][R10.64+0x12], R14 ;  /* 0x0000120e0a003986 */ /* 0x0001e2000c101524 */
[----:B------:R-:W-:Y:S05]  /*2670*/  @!P0 BRA `(.L_x_46) ;  /* 0x0000000000048947 */ /* 0x000fea0003800000 */
[----:B------:R4:W5:Y:S02]  /*2680*/  LDG.E.LTC128B.U16 R24, desc[UR36][R8.64+0x10] ;  /* 0x0000102408187981 */ /* 0x000964000c1e1520 */
.L_x_46:
[----:B------:R-:W-:Y:S05]  /*2690*/  BSYNC B1 ;  /* 0x0000000000017941 */ /* 0x000fea0003800000 */
.L_x_45:
[----:B-----5:R-:W-:Y:S01]  /*26a0*/  IMAD.U32 R5, R24, 0x10000, RZ ;  /* 0x0001000018057824 */ /* 0x020fe200078e00ff */
[----:B------:R-:W-:Y:S01]  /*26b0*/  ISETP.GT.AND P1, PT, R3, 0x8, P1 ;  /* 0x000000080300780c */ /* 0x000fe20000f24270 */
[----:B------:R-:W-:Y:S02]  /*26c0*/  BSSY B1, `(.L_x_47) ;  /* 0x0000007000017945 */ /* 0x000fe40003800000 */
[----:B------:R-:W-:-:S04]  /*26d0*/  FMUL R5, R5, R88 ;  /* 0x0000005805057220 */ /* 0x000fc80000400000 */
[----:B------:R-:W-:-:S05]  /*26e0*/  FFMA R5, R30, R23, R5 ;  /* 0x000000171e057223 */ /* 0x000fca0000000005 */
[----:B------:R-:W-:-:S05]  /*26f0*/  F2FP.BF16.F32.PACK_AB R5, RZ, R5 ;  /* 0x00000005ff05723e */ /* 0x000fca00000010ff */
[----:B------:R0:W-:Y:S01]  /*2700*/  @P0 STG.E.U16 desc[UR36][R12.64+0x10], R5 ;  /* 0x000010050c000986 */ /* 0x0001e2000c101524 */
[----:B------:R-:W-:Y:S05]  /*2710*/  @!P1 BRA `(.L_x_48) ;  /* 0x0000000000049947 */ /* 0x000fea0003800000 */
[----:B------:R0:W5:Y:S02]  /*2720*/  LDG.E.LTC128B.U16 R24, desc[UR36][R8.64+0x12] ;  /* 0x0000122408187981 */ /* 0x000164000c1e1520 */
.L_x_48:
[----:B------:R-:W-:Y:S05]  /*2730*/  BSYNC B1 ;  /* 0x0000000000017941 */ /* 0x000fea0003800000 */
.L_x_47:
        /* <DEDUP_REMOVED lines=10> */
.L_x_50:
[----:B------:R-:W-:Y:S05]  /*27e0*/  BSYNC B1 ;  /* 0x0000000000017941 */ /* 0x000fea0003800000 */
.L_x_49:
        /* <DEDUP_REMOVED lines=10> */
.L_x_52:
[----:B------:R-:W-:Y:S05]  /*2890*/  BSYNC B1 ;  /* 0x0000000000017941 */ /* 0x000fea0003800000 */
.L_x_51:
[----:B0----5:R-:W-:Y:S01]  /*28a0*/  IMAD.U32 R5, R24, 0x10000, RZ ;  /* 0x0001000018057824 */ /* 0x021fe200078e00ff */
        /* <DEDUP_REMOVED lines=8> */
.L_x_54:
[----:B------:R-:W-:Y:S05]  /*2930*/  BSYNC B1 ;  /* 0x0000000000017941 */ /* 0x000fea0003800000 */
.L_x_53:
        /* <DEDUP_REMOVED lines=9> */
.L_x_56:
[----:B------:R-:W-:Y:S05]  /*29d0*/  BSYNC B1 ;  /* 0x0000000000017941 */ /* 0x000fea0003800000 */
.L_x_55:
        /* <DEDUP_REMOVED lines=10> */
.L_x_58:
[----:B------:R-:W-:Y:S05]  /*2a80*/  BSYNC B1 ;  /* 0x0000000000017941 */ /* 0x000fea0003800000 */
.L_x_57:
        /* <DEDUP_REMOVED lines=10> */
.L_x_60:
[----:B------:R-:W-:Y:S05]  /*2b30*/  BSYNC B1 ;  /* 0x0000000000017941 */ /* 0x000fea0003800000 */
.L_x_59:
        /* <DEDUP_REMOVED lines=9> */
.L_x_62:
[----:B------:R-:W-:Y:S05]  /*2bd0*/  BSYNC B1 ;  /* 0x0000000000017941 */ /* 0x000fea0003800000 */
.L_x_61:
        /* <DEDUP_REMOVED lines=9> */
.L_x_64:
[----:B------:R-:W-:Y:S05]  /*2c70*/  BSYNC B1 ;  /* 0x0000000000017941 */ /* 0x000fea0003800000 */
.L_x_63:
        /* <DEDUP_REMOVED lines=10> */
.L_x_66:
[----:B------:R-:W-:Y:S05]  /*2d20*/  BSYNC B1 ;  /* 0x0000000000017941 */ /* 0x000fea0003800000 */
.L_x_65:
        /* <DEDUP_REMOVED lines=10> */
.L_x_68:
[----:B------:R-:W-:Y:S05]  /*2dd0*/  BSYNC B1 ;  /* 0x0000000000017941 */ /* 0x000fea0003800000 */
.L_x_67:
        /* <DEDUP_REMOVED lines=9> */
.L_x_70:
[----:B------:R-:W-:Y:S05]  /*2e70*/  BSYNC B1 ;  /* 0x0000000000017941 */ /* 0x000fea0003800000 */
.L_x_69:
        /* <DEDUP_REMOVED lines=9> */
.L_x_72:
[----:B------:R-:W-:Y:S05]  /*2f10*/  BSYNC B1 ;  /* 0x0000000000017941 */ /* 0x000fea0003800000 */
.L_x_71:
        /* <DEDUP_REMOVED lines=10> */
.L_x_74:
[----:B------:R-:W-:Y:S05]  /*2fc0*/  BSYNC B1 ;  /* 0x0000000000017941 */ /* 0x000fea0003800000 */
.L_x_73:
        /* <DEDUP_REMOVED lines=10> */
.L_x_76:
[----:B------:R-:W-:Y:S05]  /*3070*/  BSYNC B1 ;  /* 0x0000000000017941 */ /* 0x000fea0003800000 */
.L_x_75:
        /* <DEDUP_REMOVED lines=9> */
.L_x_78:
[----:B------:R-:W-:Y:S05]  /*3110*/  BSYNC B1 ;  /* 0x0000000000017941 */ /* 0x000fea0003800000 */
.L_x_77:
        /* <DEDUP_REMOVED lines=9> */
.L_x_80:
[----:B------:R-:W-:Y:S05]  /*31b0*/  BSYNC B1 ;  /* 0x0000000000017941 */ /* 0x000fea0003800000 */
.L_x_79:
        /* <DEDUP_REMOVED lines=10> */
.L_x_82:
[----:B------:R-:W-:Y:S05]  /*3260*/  BSYNC B1 ;  /* 0x0000000000017941 */ /* 0x000fea0003800000 */
.L_x_81:
        /* <DEDUP_REMOVED lines=10> */
.L_x_84:
[----:B------:R-:W-:Y:S05]  /*3310*/  BSYNC B1 ;  /* 0x0000000000017941 */ /* 0x000fea0003800000 */
.L_x_83:
        /* <DEDUP_REMOVED lines=9> */
.L_x_86:
[----:B------:R-:W-:Y:S05]  /*33b0*/  BSYNC B1 ;  /* 0x0000000000017941 */ /* 0x000fea0003800000 */
.L_x_85:
        /* <DEDUP_REMOVED lines=9> */
.L_x_88:
[----:B------:R-:W-:Y:S05]  /*3450*/  BSYNC B1 ;  /* 0x0000000000017941 */ /* 0x000fea0003800000 */
.L_x_87:
        /* <DEDUP_REMOVED lines=10> */
.L_x_90:
[----:B------:R-:W-:Y:S05]  /*3500*/  BSYNC B1 ;  /* 0x0000000000017941 */ /* 0x000fea0003800000 */
.L_x_89:
        /* <DEDUP_REMOVED lines=10> */
.L_x_92:
[----:B------:R-:W-:Y:S05]  /*35b0*/  BSYNC B1 ;  /* 0x0000000000017941 */ /* 0x000fea0003800000 */
.L_x_91:
        /* <DEDUP_REMOVED lines=9> */
.L_x_94:
[----:B------:R-:W-:Y:S05]  /*3650*/  BSYNC B1 ;  /* 0x0000000000017941 */ /* 0x000fea0003800000 */
.L_x_93:
        /* <DEDUP_REMOVED lines=9> */
.L_x_96:
[----:B------:R-:W-:Y:S05]  /*36f0*/  BSYNC B1 ;  /* 0x0000000000017941 */ /* 0x000fea0003800000 */
.L_x_95:
        /* <DEDUP_REMOVED lines=10> */
.L_x_98:
[----:B------:R-:W-:Y:S05]  /*37a0*/  BSYNC B1 ;  /* 0x0000000000017941 */ /* 0x000fea0003800000 */
.L_x_97:
        /* <DEDUP_REMOVED lines=10> */
.L_x_100:
[----:B------:R-:W-:Y:S05]  /*3850*/  BSYNC B1 ;  /* 0x0000000000017941 */ /* 0x000fea0003800000 */
.L_x_99:
        /* <DEDUP_REMOVED lines=9> */
.L_x_102:
[----:B------:R-:W-:Y:S05]  /*38f0*/  BSYNC B1 ;  /* 0x0000000000017941 */ /* 0x000fea0003800000 */
.L_x_101:
        /* <DEDUP_REMOVED lines=9> */
.L_x_104:
[----:B------:R-:W-:Y:S05]  /*3990*/  BSYNC B1 ;  /* 0x0000000000017941 */ /* 0x000fea0003800000 */
.L_x_103:
        /* <DEDUP_REMOVED lines=10> */
.L_x_106:
[----:B------:R-:W-:Y:S05]  /*3a40*/  BSYNC B1 ;  /* 0x0000000000017941 */ /* 0x000fea0003800000 */
.L_x_105:
        /* <DEDUP_REMOVED lines=10> */
.L_x_108:
[----:B------:R-:W-:Y:S05]  /*3af0*/  BSYNC B1 ;  /* 0x0000000000017941 */ /* 0x000fea0003800000 */
.L_x_107:
        /* <DEDUP_REMOVED lines=9> */
.L_x_110:
[----:B------:R-:W-:Y:S05]  /*3b90*/  BSYNC B1 ;  /* 0x0000000000017941 */ /* 0x000fea0003800000 */
.L_x_109:
        /* <DEDUP_REMOVED lines=9> */
.L_x_112:
[----:B------:R-:W-:Y:S05]  /*3c30*/  BSYNC B1 ;  /* 0x0000000000017941 */ /* 0x000fea0003800000 */
.L_x_111:
        /* <DEDUP_REMOVED lines=10> */
.L_x_114:
[----:B------:R-:W-:Y:S05]  /*3ce0*/  BSYNC B1 ;  /* 0x0000000000017941 */ /* 0x000fea0003800000 */
.L_x_113:
        /* <DEDUP_REMOVED lines=10> */
.L_x_116:
[----:B------:R-:W-:Y:S05]  /*3d90*/  BSYNC B1 ;  /* 0x0000000000017941 */ /* 0x000fea0003800000 */
.L_x_115:
        /* <DEDUP_REMOVED lines=9> */
.L_x_118:
[----:B------:R-:W-:Y:S05]  /*3e30*/  BSYNC B1 ;  /* 0x0000000000017941 */ /* 0x000fea0003800000 */
.L_x_117:
        /* <DEDUP_REMOVED lines=9> */
.L_x_120:
[----:B------:R-:W-:Y:S05]  /*3ed0*/  BSYNC B1 ;  /* 0x0000000000017941 */ /* 0x000fea0003800000 */
.L_x_119:
        /* <DEDUP_REMOVED lines=10> */
.L_x_122:
[----:B------:R-:W-:Y:S05]  /*3f80*/  BSYNC B1 ;  /* 0x0000000000017941 */ /* 0x000fea0003800000 */
.L_x_121:
        /* <DEDUP_REMOVED lines=10> */
.L_x_124:
[----:B------:R-:W-:Y:S05]  /*4030*/  BSYNC B1 ;  /* 0x0000000000017941 */ /* 0x000fea0003800000 */
.L_x_123:
        /* <DEDUP_REMOVED lines=9> */
.L_x_126:
[----:B------:R-:W-:Y:S05]  /*40d0*/  BSYNC B1 ;  /* 0x0000000000017941 */ /* 0x000fea0003800000 */
.L_x_125:
        /* <DEDUP_REMOVED lines=9> */
.L_x_128:
[----:B------:R-:W-:Y:S05]  /*4170*/  BSYNC B1 ;  /* 0x0000000000017941 */ /* 0x000fea0003800000 */
.L_x_127:
        /* <DEDUP_REMOVED lines=10> */
.L_x_130:
[----:B------:R-:W-:Y:S05]  /*4220*/  BSYNC B1 ;  /* 0x0000000000017941 */ /* 0x000fea0003800000 */
.L_x_129:
        /* <DEDUP_REMOVED lines=10> */
.L_x_132:
[----:B------:R-:W-:Y:S05]  /*42d0*/  BSYNC B1 ;  /* 0x0000000000017941 */ /* 0x000fea0003800000 */
.L_x_131:
        /* <DEDUP_REMOVED lines=9> */
.L_x_134:
[----:B------:R-:W-:Y:S05]  /*4370*/  BSYNC B1 ;  /* 0x0000000000017941 */ /* 0x000fea0003800000 */
.L_x_133:
        /* <DEDUP_REMOVED lines=9> */
.L_x_136:
[----:B------:R-:W-:Y:S05]  /*4410*/  BSYNC B1 ;  /* 0x0000000000017941 */ /* 0x000fea0003800000 */
.L_x_135:
        /* <DEDUP_REMOVED lines=10> */
.L_x_138:
[----:B------:R-:W-:Y:S05]  /*44c0*/  BSYNC B1 ;  /* 0x0000000000017941 */ /* 0x000fea0003800000 */
.L_x_137:
        /* <DEDUP_REMOVED lines=10> */
.L_x_140:
[----:B------:R-:W-:Y:S05]  /*4570*/  BSYNC B1 ;  /* 0x0000000000017941 */ /* 0x000fea0003800000 */
.L_x_139:
        /* <DEDUP_REMOVED lines=9> */
.L_x_142:
[----:B------:R-:W-:Y:S05]  /*4610*/  BSYNC B1 ;  /* 0x0000000000017941 */ /* 0x000fea0003800000 */
.L_x_141:
        /* <DEDUP_REMOVED lines=9> */
.L_x_144:
[----:B------:R-:W-:Y:S05]  /*46b0*/  BSYNC B1 ;  /* 0x0000000000017941 */ /* 0x000fea0003800000 */
.L_x_143:
        /* <DEDUP_REMOVED lines=10> */
.L_x_146:
[----:B------:R-:W-:Y:S05]  /*4760*/  BSYNC B1 ;  /* 0x0000000000017941 */ /* 0x000fea0003800000 */
.L_x_145:
        /* <DEDUP_REMOVED lines=10> */
.L_x_148:
[----:B------:R-:W-:Y:S05]  /*4810*/  BSYNC B1 ;  /* 0x0000000000017941 */ /* 0x000fea0003800000 */
.L_x_147:
        /* <DEDUP_REMOVED lines=9> */
.L_x_150:
[----:B------:R-:W-:Y:S05]  /*48b0*/  BSYNC B1 ;  /* 0x0000000000017941 */ /* 0x000fea0003800000 */
.L_x_149:
        /* <DEDUP_REMOVED lines=9> */
.L_x_152:
[----:B------:R-:W-:Y:S05]  /*4950*/  BSYNC B1 ;  /* 0x0000000000017941 */ /* 0x000fea0003800000 */
.L_x_151:
        /* <DEDUP_REMOVED lines=10> */
.L_x_154:
[----:B------:R-:W-:Y:S05]  /*4a00*/  BSYNC B1 ;  /* 0x0000000000017941 */ /* 0x000fea0003800000 */
.L_x_153:
[----:B-----5:R-:W-:Y:S01]  /*4a10*/  IMAD.U32 R5, R24, 0x10000, RZ ;  /* 0x0001000018057824 */ /* 0x020fe200078e00ff */
[----:B------:R-:W-:Y:S01]  /*4a20*/  ISETP.GT.AND P1, PT, R4, 0x79, PT ;  /* 0x000000790400780c */ /* 0x000fe20003f24270 */
[----:B------:R-:W-:Y:S01]  /*4a30*/  @P2 IMAD.MOV.U32 R4, RZ, RZ, R10 ;  /* 0x000000ffff042224 */ /* 0x000fe200078e000a */
[----:B------:R-:W-:Y:S01]  /*4a40*/  BSSY B1, `(.L_x_155) ;  /* 0x000000a000017945 */ /* 0x000fe20003800000 */
[----:B------:R-:W-:Y:S01]  /*4a50*/  FMUL R5, R5, R88 ;  /* 0x0000005805057220 */ /* 0x000fe20000400000 */
[----:B------:R-:W-:-:S03]  /*4a60*/  ISETP.GT.AND P3, PT, R3, RZ, P1 ;  /* 0x000000ff0300720c */ /* 0x000fc60000f64270 */
[----:B------:R-:W-:-:S05]  /*4a70*/  FFMA R5, R84, R23, R5 ;  /* 0x0000001754057223 */ /* 0x000fca0000000005 */
[----:B------:R-:W-:-:S04]  /*4a80*/  F2FP.BF16.F32.PACK_AB R5, RZ, R5 ;  /* 0x00000005ff05723e */ /* 0x000fc800000010ff */
[----:B0-----:R-:W-:Y:S01]  /*4a90*/  PRMT R14, R5, 0x7610, R14 ;  /* 0x00007610050e7816 */ /* 0x001fe2000000000e */
[----:B------:R-:W-:-:S05]  /*4aa0*/  @P2 IMAD.MOV.U32 R5, RZ, RZ, R11 ;  /* 0x000000ffff052224 */ /* 0x000fca00078e000b */
[----:B------:R0:W-:Y:S01]  /*4ab0*/  @P2 STG.E.U16 desc[UR36][R4.64+0xf0], R14 ;  /* 0x0000f00e04002986 */ /* 0x0001e2000c101524 */
[----:B------:R-:W-:Y:S05]  /*4ac0*/  @!P3 BRA `(.L_x_156) ;  /* 0x000000000004b947 */ /* 0x000fea0003800000 */
[----:B------:R0:W5:Y:S02]  /*4ad0*/  LDG.E.LTC128B.U16 R24, desc[UR36][R6.64+0xf2] ;  /* 0x0000f22406187981 */ /* 0x000164000c1e1520 */
.L_x_156:
[----:B------:R-:W-:Y:S05]  /*4ae0*/  BSYNC B1 ;  /* 0x0000000000017941 */ /* 0x000fea0003800000 */
.L_x_155:
        /* <DEDUP_REMOVED lines=9> */
.L_x_158:
[----:B------:R-:W-:Y:S05]  /*4b80*/  BSYNC B1 ;  /* 0x0000000000017941 */ /* 0x000fea0003800000 */
.L_x_157:
[----:B-----5:R-:W-:Y:S01]  /*4b90*/  IMAD.U32 R5, R24, 0x10000, RZ ;  /* 0x0001000018057824 */ /* 0x020fe200078e00ff */
[----:B------:R-:W-:Y:S01]  /*4ba0*/  ISETP.GT.AND P1, PT, R3, 0x8, P1 ;  /* 0x000000080300780c */ /* 0x000fe20000f24270 */
[----:B0-----:R-:W-:Y:S01]  /*4bb0*/  @P0 IMAD.MOV.U32 R4, RZ, RZ, R12 ;  /* 0x000000ffff040224 */ /* 0x001fe200078e000c */
[----:B------:R-:W-:Y:S01]  /*4bc0*/  BSSY B1, `(.L_x_159) ;  /* 0x0000009000017945 */ /* 0x000fe20003800000 */
[----:B------:R-:W-:-:S04]  /*4bd0*/  FMUL R5, R5, R88 ;  /* 0x0000005805057220 */ /* 0x000fc80000400000 */
[----:B------:R-:W-:-:S05]  /*4be0*/  FFMA R5, R86, R23, R5 ;  /* 0x0000001756057223 */ /* 0x000fca0000000005 */
[----:B------:R-:W-:-:S04]  /*4bf0*/  F2FP.BF16.F32.PACK_AB R5, RZ, R5 ;  /* 0x00000005ff05723e */ /* 0x000fc800000010ff */
[----:B-1-3--:R-:W-:Y:S01]  /*4c00*/  PRMT R6, R5, 0x7610, R6 ;  /* 0x0000761005067816 */ /* 0x00afe20000000006 */
[----:B------:R-:W-:-:S05]  /*4c10*/  @P0 IMAD.MOV.U32 R5, RZ, RZ, R13 ;  /* 0x000000ffff050224 */ /* 0x000fca00078e000d */
[----:B------:R0:W-:Y:S01]  /*4c20*/  @P0 STG.E.U16 desc[UR36][R4.64+0xf0], R6 ;  /* 0x0000f00604000986 */ /* 0x0001e2000c101524 */
[----:B------:R-:W-:Y:S05]  /*4c30*/  @!P1 BRA `(.L_x_160) ;  /* 0x0000000000049947 */ /* 0x000fea0003800000 */
[----:B------:R1:W5:Y:S02]  /*4c40*/  LDG.E.LTC128B.U16 R24, desc[UR36][R8.64+0xf2] ;  /* 0x0000f22408187981 */ /* 0x000364000c1e1520 */
.L_x_160:
[----:B------:R-:W-:Y:S05]  /*4c50*/  BSYNC B1 ;  /* 0x0000000000017941 */ /* 0x000fea0003800000 */
.L_x_159:
[----:B------:R-:W-:Y:S05]  /*4c60*/  @!P1 BRA `(.L_x_161) ;  /* 0x0000001000d09947 */ /* 0x000fea0003800000 */
[----:B-----5:R-:W-:-:S04]  /*4c70*/  IMAD.U32 R3, R24, 0x10000, RZ ;  /* 0x0001000018037824 */ /* 0x020fc800078e00ff */
[----:B0-----:R-:W-:-:S04]  /*4c80*/  FMUL R4, R3, R88 ;  /* 0x0000005803047220 */ /* 0x001fc80000400000 */
[----:B------:R-:W-:-:S05]  /*4c90*/  FFMA R4, R87, R23, R4 ;  /* 0x0000001757047223 */ /* 0x000fca0000000004 */
[----:B------:R-:W-:-:S05]  /*4ca0*/  F2FP.BF16.F32.PACK_AB R4, RZ, R4 ;  /* 0x00000004ff04723e */ /* 0x000fca00000010ff */
[----:B------:R3:W-:Y:S01]  /*4cb0*/  STG.E.U16 desc[UR36][R12.64+0xf2], R4 ;  /* 0x0000f2040c007986 */ /* 0x0007e2000c101524 */
[----:B------:R-:W-:Y:S05]  /*4cc0*/  BRA `(.L_x_161) ;  /* 0x0000001000b87947 */ /* 0x000fea0003800000 */
.L_x_36:
[----:B------:R-:W-:Y:S01]  /*4cd0*/  ISETP.GT.AND P2, PT, R4, 0x1, PT ;  /* 0x000000010400780c */ /* 0x000fe20003f44270 */
[----:B------:R-:W-:Y:S01]  /*4ce0*/  ULDC.64 UR4, c[0x0][0x5c0] ;  /* 0x0001700000047ab9 */ /* 0x000fe20000000a00 */
[-C--:B------:R-:W-:Y:S01]  /*4cf0*/  FMUL R24, R24, R23.reuse ;  /* 0x0000001718187220 */ /* 0x080fe20000400000 */
[-C--:B------:R-:W-:Y:S01]  /*4d00*/  FMUL R25, R25, R23.reuse ;  /* 0x0000001719197220 */ /* 0x080fe20000400000 */
[----:B------:R-:W-:Y:S01]  /*4d10*/  ISETP.GT.AND P1, PT, R3, RZ, P2 ;  /* 0x000000ff0300720c */ /* 0x000fe20001724270 */
[-C--:B------:R-:W-:Y:S01]  /*4d20*/  FMUL R26, R26, R23.reuse ;  /* 0x000000171a1a7220 */ /* 0x080fe20000400000 */
[----:B------:R-:W-:Y:S01]  /*4d30*/  LEA R6, P4, R92, UR4, 0x1 ;  /* 0x000000045c067c11 */ /* 0x000fe2000f8808ff */
[-C--:B------:R-:W-:Y:S01]  /*4d40*/  FMUL R27, R27, R23.reuse ;  /* 0x000000171b1b7220 */ /* 0x080fe20000400000 */
[----:B------:R-:W-:Y:S01]  /*4d50*/  F2FP.BF16.F32.PACK_AB R24, RZ, R24 ;  /* 0x00000018ff18723e */ /* 0x000fe200000010ff */
[-C--:B------:R-:W-:Y:S01]  /*4d60*/  FMUL R28, R28, R23.reuse ;  /* 0x000000171c1c7220 */ /* 0x080fe20000400000 */
[----:B------:R-:W-:Y:S01]  /*4d70*/  LEA.HI.X R7, R92, UR5, R109, 0x1, P4 ;  /* 0x000000055c077c11 */ /* 0x000fe2000a0f0c6d */
[----:B------:R-:W-:Y:S01]  /*4d80*/  FMUL R29, R29, R23 ;  /* 0x000000171d1d7220 */ /* 0x000fe20000400000 */
[----:B------:R-:W-:Y:S01]  /*4d90*/  F2FP.BF16.F32.PACK_AB R25, RZ, R25 ;  /* 0x00000019ff19723e */ /* 0x000fe200000010ff */
[-C--:B------:R-:W-:Y:S01]  /*4da0*/  FMUL R30, R30, R23.reuse ;  /* 0x000000171e1e7220 */ /* 0x080fe20000400000 */
[----:B------:R-:W-:Y:S01]  /*4db0*/  ISETP.GT.AND P2, PT, R3, 0x8, P2 ;  /* 0x000000080300780c */ /* 0x000fe20001744270 */
[----:B------:R-:W-:Y:S01]  /*4dc0*/  @P3 STG.E.U16 desc[UR36][R6.64], R24 ;  /* 0x0000001806003986 */ /* 0x000fe2000c101524 */
[C---:B------:R-:W-:Y:S01]  /*4dd0*/  SHF.L.U64.HI R101, R100.reuse, 0x4, R101 ;  /* 0x0000000464657819 */ /* 0x040fe20000010265 */
[-C--:B------:R-:W-:Y:S01]  /*4de0*/  FMUL R31, R31, R23.reuse ;  /* 0x000000171f1f7220 */ /* 0x080fe20000400000 */
[----:B------:R-:W-:Y:S01]  /*4df0*/  LEA R8, P3, R100, R6, 0x4 ;  /* 0x0000000664087211 */ /* 0x000fe200078620ff */
[----:B------:R-:W-:Y:S01]  /*4e00*/  @P1 STG.E.U16 desc[UR36][R6.64+0x2], R25 ;  /* 0x0000021906001986 */ /* 0x000fe2000c101524 */
[----:B------:R-:W-:Y:S01]  /*4e10*/  ISETP.GT.AND P1, PT, R3, 0x8, P0 ;  /* 0x000000080300780c */ /* 0x000fe20000724270 */
[----:B------:R-:W-:Y:S01]  /*4e20*/  FMUL R32, R32, R23 ;  /* 0x0000001720207220 */ /* 0x000fe20000400000 */
[----:B------:R-:W-:Y:S01]  /*4e30*/  F2FP.BF16.F32.PACK_AB R26, RZ, R26 ;  /* 0x0000001aff1a723e */ /* 0x000fe200000010ff */
[----:B------:R-:W-:Y:S01]  /*4e40*/  IMAD.X R9, R101, 0x1, R7, P3 ;  /* 0x0000000165097824 */ /* 0x000fe200018e0607 */
[----:B------:R-:W-:Y:S01]  /*4e50*/  F2FP.BF16.F32.PACK_AB R27, RZ, R27 ;  /* 0x0000001bff1b723e */ /* 0x000fe200000010ff */
[-C--:B------:R-:W-:Y:S01]  /*4e60*/  FMUL R33, R33, R23.reuse ;  /* 0x0000001721217220 */ /* 0x080fe20000400000 */
[----:B------:R-:W-:Y:S01]  /*4e70*/  ISETP.GT.AND P0, PT, R4, 0x8, PT ;  /* 0x000000080400780c */ /* 0x000fe20003f04270 */
[-C--:B------:R-:W-:Y:S01]  /*4e80*/  FMUL R34, R34, R23.reuse ;  /* 0x0000001722227220 */ /* 0x080fe20000400000 */
[----:B------:R-:W-:Y:S01]  /*4e90*/  F2FP.BF16.F32.PACK_AB R28, RZ, R28 ;  /* 0x0000001cff1c723e */ /* 0x000fe200000010ff */
[-C--:B------:R-:W-:Y:S01]  /*4ea0*/  FMUL R35, R35, R23.reuse ;  /* 0x0000001723237220 */ /* 0x080fe20000400000 */
[C---:B------:R-:W-:Y:S01]  /*4eb0*/  ISETP.GT.AND P4, PT, R3.reuse, RZ, P0 ;  /* 0x000000ff0300720c */ /* 0x040fe20000784270 */
[----:B------:R-:W-:Y:S01]  /*4ec0*/  FMUL R36, R36, R23 ;  /* 0x0000001724247220 */ /* 0x000fe20000400000 */
[----:B------:R-:W-:Y:S01]  /*4ed0*/  F2FP.BF16.F32.PACK_AB R29, RZ, R29 ;  /* 0x0000001dff1d723e */ /* 0x000fe200000010ff */
[----:B------:R-:W-:Y:S01]  /*4ee0*/  @P1 STG.E.U16 desc[UR36][R8.64], R26 ;  /* 0x0000001a08001986 */ /* 0x000fe2000c101524 */
[----:B------:R-:W-:Y:S01]  /*4ef0*/  ISETP.GT.AND P1, PT, R3, 0x8, P0 ;  /* 0x000000080300780c */ /* 0x000fe20000724270 */
[-C--:B------:R-:W-:Y:S01]  /*4f00*/  FMUL R37, R37, R23.reuse ;  /* 0x0000001725257220 */ /* 0x080fe20000400000 */
[----:B------:R-:W-:Y:S01]  /*4f10*/  F2FP.BF16.F32.PACK_AB R30, RZ, R30 ;  /* 0x0000001eff1e723e */ /* 0x000fe200000010ff */
[----:B------:R-:W-:Y:S01]  /*4f20*/  @P2 STG.E.U16 desc[UR36][R8.64+0x2], R27 ;  /* 0x0000021b08002986 */ /* 0x000fe2000c101524 */
[----:B------:R-:W-:Y:S01]  /*4f30*/  ISETP.GT.AND P2, PT, R4, 0x9, PT ;  /* 0x000000090400780c */ /* 0x000fe20003f44270 */
[----:B------:R-:W-:Y:S01]  /*4f40*/  FMUL R38, R38, R23 ;  /* 0x0000001726267220 */ /* 0x000fe20000400000 */
[----:B------:R-:W-:Y:S01]  /*4f50*/  F2FP.BF16.F32.PACK_AB R31, RZ, R31 ;  /* 0x0000001fff1f723e */ /* 0x000fe200000010ff */
[-C--:B------:R-:W-:Y:S01]  /*4f60*/  FMUL R39, R39, R23.reuse ;  /* 0x0000001727277220 */ /* 0x080fe20000400000 */
[C---:B------:R-:W-:Y:S01]  /*4f70*/  ISETP.GT.AND P3, PT, R3.reuse, RZ, P2 ;  /* 0x000000ff0300720c */ /* 0x040fe20001764270 */
[----:B------:R-:W-:Y:S01]  /*4f80*/  @P4 STG.E.U16 desc[UR36][R6.64+0x10], R28 ;  /* 0x0000101c06004986 */ /* 0x000fe2000c101524 */
[----:B------:R-:W-:Y:S01]  /*4f90*/  ISETP.GT.AND P2, PT, R3, 0x8, P2 ;  /* 0x000000080300780c */ /* 0x000fe20001744270 */
[-C--:B------:R-:W-:Y:S01]  /*4fa0*/  FMUL R40, R40, R23.reuse ;  /* 0x0000001728287220 */ /* 0x080fe20000400000 */
[----:B------:R-:W-:Y:S01]  /*4fb0*/  ISETP.GT.AND P0, PT, R4, 0x10, PT ;  /* 0x000000100400780c */ /* 0x000fe20003f04270 */
[-C--:B------:R-:W-:Y:S01]  /*4fc0*/  FMUL R41, R41, R23.reuse ;  /* 0x0000001729297220 */ /* 0x080fe20000400000 */
[----:B------:R-:W-:Y:S01]  /*4fd0*/  F2FP.BF16.F32.PACK_AB R32, RZ, R32 ;  /* 0x00000020ff20723e */ /* 0x000fe200000010ff */
[-C--:B------:R-:W-:Y:S01]  /*4fe0*/  FMUL R42, R42, R23.reuse ;  /* 0x000000172a2a7220 */ /* 0x080fe20000400000 */
[----:B------:R-:W-:Y:S01]  /*4ff0*/  ISETP.GT.AND P4, PT, R3, RZ, P0 ;  /* 0x000000ff0300720c */ /* 0x000fe20000784270 */
[----:B------:R-:W-:Y:S01]  /*5000*/  FMUL R43, R43, R23 ;  /* 0x000000172b2b7220 */ /* 0x000fe20000400000 */
[----:B------:R-:W-:Y:S01]  /*5010*/  F2FP.BF16.F32.PACK_AB R33, RZ, R33 ;  /* 0x00000021ff21723e */ /* 0x000fe200000010ff */
[-C--:B------:R-:W-:Y:S01]  /*5020*/  FMUL R44, R44, R23.reuse ;  /* 0x000000172c2c7220 */ /* 0x080fe20000400000 */
[----:B------:R-:W-:Y:S01]  /*5030*/  F2FP.BF16.F32.PACK_AB R34, RZ, R34 ;  /* 0x00000022ff22723e */ /* 0x000fe200000010ff */
[----:B------:R-:W-:Y:S01]  /*5040*/  @P3 STG.E.U16 desc[UR36][R6.64+0x12], R29 ;  /* 0x0000121d06003986 */ /* 0x000fe2000c101524 */
[----:B------:R-:W-:Y:S01]  /*5050*/  ISETP.GT.AND P3, PT, R4, 0x11, PT ;  /* 0x000000110400780c */ /* 0x000fe20003f64270 */
[----:B------:R-:W-:Y:S01]  /*5060*/  FMUL R45, R45, R23 ;  /* 0x000000172d2d7220 */ /* 0x000fe20000400000 */
[----:B------:R-:W-:Y:S01]  /*5070*/  F2FP.BF16.F32.PACK_AB R35, RZ, R35 ;  /* 0x00000023ff23723e */ /* 0x000fe200000010ff */
[----:B------:R-:W-:Y:S01]  /*5080*/  @P1 STG.E.U16 desc[UR36][R8.64+0x10], R30 ;  /* 0x0000101e08001986 */ /* 0x000fe2000c101524 */
[C---:B------:R-:W-:Y:S01]  /*5090*/  ISETP.GT.AND P1, PT, R3.reuse, 0x8, P0 ;  /* 0x000000080300780c */ /* 0x040fe20000724270 */
[-C--:B------:R-:W-:Y:S01]  /*50a0*/  FMUL R46, R46, R23.reuse ;  /* 0x000000172e2e7220 */ /* 0x080fe20000400000 */
[----:B------:R-:W-:Y:S01]  /*50b0*/  ISETP.GT.AND P0, PT, R4, 0x18, PT ;  /* 0x000000180400780c */ /* 0x000fe20003f04270 */
[----:B------:R-:W-:Y:S01]  /*50c0*/  @P2 STG.E.U16 desc[UR36][R8.64+0x12], R31 ;  /* 0x0000121f08002986 */ /* 0x000fe2000c101524 */
[----:B------:R-:W-:Y:S01]  /*50d0*/  ISETP.GT.AND P2, PT, R3, RZ, P3 ;  /* 0x000000ff0300720c */ /* 0x000fe20001f44270 */
[-C--:B------:R-:W-:Y:S01]  /*50e0*/  FMUL R47, R47, R23.reuse ;  /* 0x000000172f2f7220 */ /* 0x080fe20000400000 */
[C---:B------:R-:W-:Y:S01]  /*50f0*/  ISETP.GT.AND P3, PT, R3.reuse, 0x8, P3 ;  /* 0x000000080300780c */ /* 0x040fe20001f64270 */
[----:B------:R-:W-:Y:S01]  /*5100*/  @P4 STG.E.U16 desc[UR36][R6.64+0x20], R32 ;  /* 0x0000202006004986 */ /* 0x000fe2000c101524 */
[----:B------:R-:W-:Y:S01]  /*5110*/  ISETP.GT.AND P4, PT, R3, RZ, P0 ;  /* 0x000000ff0300720c */ /* 0x000fe20000784270 */
[-C--:B------:R-:W-:Y:S01]  /*5120*/  FMUL R48, R48, R23.reuse ;  /* 0x0000001730307220 */ /* 0x080fe20000400000 */
[----:B------:R-:W-:Y:S01]  /*5130*/  F2FP.BF16.F32.PACK_AB R36, RZ, R36 ;  /* 0x00000024ff24723e */ /* 0x000fe200000010ff */
[----:B------:R-:W-:Y:S01]  /*5140*/  FMUL R49, R49, R23 ;  /* 0x0000001731317220 */ /* 0x000fe20000400000 */
[----:B------:R-:W-:Y:S01]  /*5150*/  F2FP.BF16.F32.PACK_AB R37, RZ, R37 ;  /* 0x00000025ff25723e */ /* 0x000fe200000010ff */
[-C--:B------:R-:W-:Y:S01]  /*5160*/  FMUL R50, R50, R23.reuse ;  /* 0x0000001732327220 */ /* 0x080fe20000400000 */
[----:B------:R-:W-:Y:S01]  /*5170*/  F2FP.BF16.F32.PACK_AB R38, RZ, R38 ;  /* 0x00000026ff26723e */ /* 0x000fe200000010ff */
[----:B------:R-:W-:Y:S01]  /*5180*/  FMUL R51, R51, R23 ;  /* 0x0000001733337220 */ /* 0x000fe20000400000 */
[----:B------:R-:W-:Y:S01]  /*5190*/  F2FP.BF16.F32.PACK_AB R39, RZ, R39 ;  /* 0x00000027ff27723e */ /* 0x000fe200000010ff */
[----:B------:R-:W-:Y:S01]  /*51a0*/  @P2 STG.E.U16 desc[UR36][R6.64+0x22], R33 ;  /* 0x0000222106002986 */ /* 0x000fe2000c101524 */
[----:B------:R-:W-:Y:S01]  /*51b0*/  F2FP.BF16.F32.PACK_AB R40, RZ, R40 ;  /* 0x00000028ff28723e */ /* 0x000fe200000010ff */
[----:B------:R-:W-:Y:S01]  /*51c0*/  FMUL R52, R52, R23 ;  /* 0x0000001734347220 */ /* 0x000fe20000400000 */
[----:B------:R-:W-:Y:S01]  /*51d0*/  F2FP.BF16.F32.PACK_AB R41, RZ, R41 ;  /* 0x00000029ff29723e */ /* 0x000fe200000010ff */
[----:B------:R-:W-:Y:S01]  /*51e0*/  @P1 STG.E.U16 desc[UR36][R8.64+0x20], R34 ;  /* 0x0000202208001986 */ /* 0x000fe2000c101524 */
[----:B------:R-:W-:Y:S01]  /*51f0*/  ISETP.GT.AND P1, PT, R3, 0x8, P0 ;  /* 0x000000080300780c */ /* 0x000fe20000724270 */
[-C--:B------:R-:W-:Y:S01]  /*5200*/  FMUL R53, R53, R23.reuse ;  /* 0x0000001735357220 */ /* 0x080fe20000400000 */
[C---:B------:R-:W-:Y:S01]  /*5210*/  ISETP.GT.AND P0, PT, R4.reuse, 0x20, PT ;  /* 0x000000200400780c */ /* 0x040fe20003f04270 */
[----:B------:R-:W-:Y:S01]  /*5220*/  @P3 STG.E.U16 desc[UR36][R8.64+0x22], R35 ;  /* 0x0000222308003986 */ /* 0x000fe2000c101524 */
[----:B------:R-:W-:Y:S01]  /*5230*/  ISETP.GT.AND P3, PT, R4, 0x19, PT ;  /* 0x000000190400780c */ /* 0x000fe20003f64270 */
[-C--:B------:R-:W-:Y:S01]  /*5240*/  FMUL R54, R54, R23.reuse ;  /* 0x0000001736367220 */ /* 0x080fe20000400000 */
[----:B------:R-:W-:Y:S01]  /*5250*/  F2FP.BF16.F32.PACK_AB R42, RZ, R42 ;  /* 0x0000002aff2a723e */ /* 0x000fe200000010ff */
[----:B------:R-:W-:Y:S01]  /*5260*/  @P4 STG.E.U16 desc[UR36][R6.64+0x30], R36 ;  /* 0x0000302406004986 */ /* 0x000fe2000c101524 */
[----:B------:R-:W-:Y:S01]  /*5270*/  ISETP.GT.AND P2, PT, R3, RZ, P3 ;  /* 0x000000ff0300720c */ /* 0x000fe20001f44270 */
[-C--:B------:R-:W-:Y:S01]  /*5280*/  FMUL R55, R55, R23.reuse ;  /* 0x0000001737377220 */ /* 0x080fe20000400000 */
[C---:B------:R-:W-:Y:S01]  /*5290*/  ISETP.GT.AND P3, PT, R3.reuse, 0x8, P3 ;  /* 0x000000080300780c */ /* 0x040fe20001f64270 */
[-C--:B------:R-:W-:Y:S01]  /*52a0*/  FMUL R56, R56, R23.reuse ;  /* 0x0000001738387220 */ /* 0x080fe20000400000 */
[----:B------:R-:W-:Y:S01]  /*52b0*/  ISETP.GT.AND P4, PT, R3, RZ, P0 ;  /* 0x000000ff0300720c */ /* 0x000fe20000784270 */
[----:B------:R-:W-:Y:S01]  /*52c0*/  FMUL R57, R57, R23 ;  /* 0x0000001739397220 */ /* 0x000fe20000400000 */
[----:B------:R-:W-:Y:S01]  /*52d0*/  F2FP.BF16.F32.PACK_AB R43, RZ, R43 ;  /* 0x0000002bff2b723e */ /* 0x000fe200000010ff */
[-C--:B------:R-:W-:Y:S01]  /*52e0*/  FMUL R58, R58, R23.reuse ;  /* 0x000000173a3a7220 */ /* 0x080fe20000400000 */
[----:B------:R-:W-:Y:S01]  /*52f0*/  F2FP.BF16.F32.PACK_AB R44, RZ, R44 ;  /* 0x0000002cff2c723e */ /* 0x000fe200000010ff */
[----:B------:R-:W-:Y:S01]  /*5300*/  FMUL R59, R59, R23 ;  /* 0x000000173b3b7220 */ /* 0x000fe20000400000 */
[----:B------:R-:W-:Y:S01]  /*5310*/  F2FP.BF16.F32.PACK_AB R45, RZ, R45 ;  /* 0x0000002dff2d723e */ /* 0x000fe200000010ff */
[----:B------:R-:W-:Y:S01]  /*5320*/  FMUL R60, R60, R23 ;  /* 0x000000173c3c7220 */ /* 0x000fe20000400000 */
[----:B------:R-:W-:Y:S01]  /*5330*/  F2FP.BF16.F32.PACK_AB R46, RZ, R46 ;  /* 0x0000002eff2e723e */ /* 0x000fe200000010ff */
[----:B------:R-:W-:Y:S01]  /*5340*/  @P2 STG.E.U16 desc[UR36][R6.64+0x32], R37 ;  /* 0x0000322506002986 */ /* 0x000fe2000c101524 */
[----:B------:R-:W-:Y:S01]  /*5350*/  F2FP.BF16.F32.PACK_AB R47, RZ, R47 ;  /* 0x0000002fff2f723e */ /* 0x000fe200000010ff */
[-C--:B------:R-:W-:Y:S01]  /*5360*/  FMUL R61, R61, R23.reuse ;  /* 0x000000173d3d7220 */ /* 0x080fe20000400000 */
[----:B------:R-:W-:Y:S01]  /*5370*/  F2FP.BF16.F32.PACK_AB R48, RZ, R48 ;  /* 0x00000030ff30723e */ /* 0x000fe200000010ff */
[----:B------:R-:W-:Y:S01]  /*5380*/  @P1 STG.E.U16 desc[UR36][R8.64+0x30], R38 ;  /* 0x0000302608001986 */ /* 0x000fe2000c101524 */
[----:B------:R-:W-:Y:S01]  /*5390*/  ISETP.GT.AND P1, PT, R3, 0x8, P0 ;  /* 0x000000080300780c */ /* 0x000fe20000724270 */
[-C--:B------:R-:W-:Y:S01]  /*53a0*/  FMUL R62, R62, R23.reuse ;  /* 0x000000173e3e7220 */ /* 0x080fe20000400000 */
[C---:B------:R-:W-:Y:S01]  /*53b0*/  ISETP.GT.AND P0, PT, R4.reuse, 0x28, PT ;  /* 0x000000280400780c */ /* 0x040fe20003f04270 */
[----:B------:R-:W-:Y:S01]  /*53c0*/  @P3 STG.E.U16 desc[UR36][R8.64+0x32], R39 ;  /* 0x0000322708003986 */ /* 0x000fe2000c101524 */
[----:B------:R-:W-:Y:S01]  /*53d0*/  ISETP.GT.AND P3, PT, R4, 0x21, PT ;  /* 0x000000210400780c */ /* 0x000fe20003f64270 */
[----:B------:R-:W-:Y:S01]  /*53e0*/  FMUL R63, R63, R23 ;  /* 0x000000173f3f7220 */ /* 0x000fe20000400000 */
[----:B------:R-:W-:Y:S01]  /*53f0*/  F2FP.BF16.F32.PACK_AB R49, RZ, R49 ;  /* 0x00000031ff31723e */ /* 0x000fe200000010ff */
[----:B------:R-:W-:Y:S01]  /*5400*/  @P4 STG.E.U16 desc[UR36][R6.64+0x40], R40 ;  /* 0x0000402806004986 */ /* 0x000fe2000c101524 */
[C---:B------:R-:W-:Y:S01]  /*5410*/  ISETP.GT.AND P2, PT, R3.reuse, RZ, P3 ;  /* 0x000000ff0300720c */ /* 0x040fe20001f44270 */
[-C--:B------:R-:W-:Y:S01]  /*5420*/  FMUL R64, R64, R23.reuse ;  /* 0x0000001740407220 */ /* 0x080fe20000400000 */
[----:B------:R-:W-:Y:S01]  /*5430*/  ISETP.GT.AND P3, PT, R3, 0x8, P3 ;  /* 0x000000080300780c */ /* 0x000fe20001f64270 */
[-C--:B------:R-:W-:Y:S01]  /*5440*/  FMUL R65, R65, R23.reuse ;  /* 0x0000001741417220 */ /* 0x080fe20000400000 */
        /* <DEDUP_REMOVED lines=62> */
[----:B------:R-:W-:-:S02]  /*5830*/  F2FP.BF16.F32.PACK_AB R68, RZ, R68 ;  /* 0x00000044ff44723e */ /* 0x000fc400000010ff */
[----:B------:R-:W-:Y:S01]  /*5840*/  F2FP.BF16.F32.PACK_AB R69, RZ, R69 ;  /* 0x00000045ff45723e */ /* 0x000fe200000010ff */
[----:B------:R-:W-:Y:S01]  /*5850*/  @P1 STG.E.U16 desc[UR36][R8.64+0x60], R50 ;  /* 0x0000603208001986 */ /* 0x000fe2000c101524 */
[C---:B------:R-:W-:Y:S02]  /*5860*/  ISETP.GT.AND P1, PT, R3.reuse, 0x8, P0 ;  /* 0x000000080300780c */ /* 0x040fe40000724270 */
[C---:B------:R-:W-:Y:S01]  /*5870*/  ISETP.GT.AND P0, PT, R4.reuse, 0x40, PT ;  /* 0x000000400400780c */ /* 0x040fe20003f04270 */
[----:B------:R-:W-:Y:S01]  /*5880*/  @P3 STG.E.U16 desc[UR36][R8.64+0x62], R51 ;  /* 0x0000623308003986 */ /* 0x000fe2000c101524 */
[----:B------:R-:W-:Y:S02]  /*5890*/  ISETP.GT.AND P3, PT, R4, 0x39, PT ;  /* 0x000000390400780c */ /* 0x000fe40003f64270 */
[----:B------:R-:W-:Y:S01]  /*58a0*/  F2FP.BF16.F32.PACK_AB R70, RZ, R70 ;  /* 0x00000046ff46723e */ /* 0x000fe200000010ff */
[----:B------:R-:W-:Y:S01]  /*58b0*/  @P4 STG.E.U16 desc[UR36][R6.64+0x70], R52 ;  /* 0x0000703406004986 */ /* 0x000fe2000c101524 */
[----:B------:R-:W-:-:S02]  /*58c0*/  ISETP.GT.AND P2, PT, R3, RZ, P3 ;  /* 0x000000ff0300720c */ /* 0x000fc40001f44270 */
[C---:B------:R-:W-:Y:S02]  /*58d0*/  ISETP.GT.AND P3, PT, R3.reuse, 0x8, P3 ;  /* 0x000000080300780c */ /* 0x040fe40001f64270 */
[----:B------:R-:W-:Y:S02]  /*58e0*/  ISETP.GT.AND P4, PT, R3, RZ, P0 ;  /* 0x000000ff0300720c */ /* 0x000fe40000784270 */
[----:B------:R-:W-:Y:S02]  /*58f0*/  F2FP.BF16.F32.PACK_AB R71, RZ, R71 ;  /* 0x00000047ff47723e */ /* 0x000fe400000010ff */
[----:B------:R-:W-:Y:S02]  /*5900*/  F2FP.BF16.F32.PACK_AB R72, RZ, R72 ;  /* 0x00000048ff48723e */ /* 0x000fe400000010ff */
[----:B------:R-:W-:Y:S02]  /*5910*/  F2FP.BF16.F32.PACK_AB R73, RZ, R73 ;  /* 0x00000049ff49723e */ /* 0x000fe400000010ff */
        /* <DEDUP_REMOVED lines=33> */
[----:B------:R-:W-:-:S03]  /*5b30*/  F2FP.BF16.F32.PACK_AB R87, RZ, R87 ;  /* 0x00000057ff57723e */ /* 0x000fc600000010ff */
[----:B------:R-:W-:Y:S04]  /*5b40*/  @P2 STG.E.U16 desc[UR36][R6.64+0x92], R61 ;  /* 0x0000923d06002986 */ /* 0x000fe8000c101524 */
[----:B------:R-:W-:Y:S01]  /*5b50*/  @P1 STG.E.U16 desc[UR36][R8.64+0x90], R62 ;  /* 0x0000903e08001986 */ /* 0x000fe2000c101524 */
[----:B------:R-:W-:Y:S02]  /*5b60*/  ISETP.GT.AND P1, PT, R3, 0x8, P0 ;  /* 0x000000080300780c */ /* 0x000fe40000724270 */
[C---:B------:R-:W-:Y:S01]  /*5b70*/  ISETP.GT.AND P0, PT, R4.reuse, 0x58, PT ;  /* 0x000000580400780c */ /* 0x040fe20003f04270 */
[----:B------:R-:W-:Y:S01]  /*5b80*/  @P3 STG.E.U16 desc[UR36][R8.64+0x92], R63 ;  /* 0x0000923f08003986 */ /* 0x000fe2000c101524 */
[----:B------:R-:W-:-:S03]  /*5b90*/  ISETP.GT.AND P3, PT, R4, 0x51, PT ;  /* 0x000000510400780c */ /* 0x000fc60003f64270 */
[----:B------:R-:W-:Y:S01]  /*5ba0*/  @P4 STG.E.U16 desc[UR36][R6.64+0xa0], R64 ;  /* 0x0000a04006004986 */ /* 0x000fe2000c101524 */
[C---:B------:R-:W-:Y:S02]  /*5bb0*/  ISETP.GT.AND P2, PT, R3.reuse, RZ, P3 ;  /* 0x000000ff0300720c */ /* 0x040fe40001f44270 */
[C---:B------:R-:W-:Y:S02]  /*5bc0*/  ISETP.GT.AND P3, PT, R3.reuse, 0x8, P3 ;  /* 0x000000080300780c */ /* 0x040fe40001f64270 */
[----:B------:R-:W-:-:S09]  /*5bd0*/  ISETP.GT.AND P4, PT, R3, RZ, P0 ;  /* 0x000000ff0300720c */ /* 0x000fd20000784270 */
        /* <DEDUP_REMOVED lines=9> */
[C---:B------:R-:W-:Y:S02]  /*5c70*/  ISETP.GT.AND P3, PT, R3.reuse, RZ, P0 ;  /* 0x000000ff0300720c */ /* 0x040fe40000764270 */
[----:B------:R-:W-:-:S07]  /*5c80*/  ISETP.GT.AND P0, PT, R3, 0x8, P0 ;  /* 0x000000080300780c */ /* 0x000fce0000704270 */
[----:B------:R-:W-:Y:S04]  /*5c90*/  @P2 STG.E.U16 desc[UR36][R6.64+0xb2], R69 ;  /* 0x0000b24506002986 */ /* 0x000fe8000c101524 */
[----:B------:R-:W-:Y:S01]  /*5ca0*/  @P1 STG.E.U16 desc[UR36][R8.64+0xb0], R70 ;  /* 0x0000b04608001986 */ /* 0x000fe2000c101524 */
[----:B------:R-:W-:-:S03]  /*5cb0*/  ISETP.GT.AND P1, PT, R4, 0x68, PT ;  /* 0x000000680400780c */ /* 0x000fc60003f24270 */
        /* <DEDUP_REMOVED lines=11> */
[C---:B------:R-:W-:Y:S02]  /*5d70*/  ISETP.GT.AND P2, PT, R3.reuse, RZ, P0 ;  /* 0x000000ff0300720c */ /* 0x040fe40000744270 */
[----:B------:R-:W-:Y:S01]  /*5d80*/  ISETP.GT.AND P0, PT, R3, 0x8, P0 ;  /* 0x000000080300780c */ /* 0x000fe20000704270 */
[----:B------:R-:W-:Y:S01]  /*5d90*/  @P3 STG.E.U16 desc[UR36][R6.64+0xd0], R76 ;  /* 0x0000d04c06003986 */ /* 0x000fe2000c101524 */
[----:B------:R-:W-:-:S04]  /*5da0*/  ISETP.GT.AND P3, PT, R4, 0x70, PT ;  /* 0x000000700400780c */ /* 0x000fc80003f64270 */
[C---:B------:R-:W-:Y:S02]  /*5db0*/  ISETP.GT.AND P4, PT, R3.reuse, RZ, P3 ;  /* 0x000000ff0300720c */ /* 0x040fe40001f84270 */
[----:B------:R-:W-:-:S03]  /*5dc0*/  ISETP.GT.AND P3, PT, R3, 0x8, P3 ;  /* 0x000000080300780c */ /* 0x000fc60001f64270 */
[----:B------:R-:W-:Y:S01]  /*5dd0*/  @P2 STG.E.U16 desc[UR36][R6.64+0xd2], R77 ;  /* 0x0000d24d06002986 */ /* 0x000fe2000c101524 */
[----:B------:R-:W-:-:S03]  /*5de0*/  ISETP.GT.AND P2, PT, R4, 0x79, PT ;  /* 0x000000790400780c */ /* 0x000fc60003f44270 */
[----:B------:R-:W-:Y:S01]  /*5df0*/  @P1 STG.E.U16 desc[UR36][R8.64+0xd0], R78 ;  /* 0x0000d04e08001986 */ /* 0x000fe2000c101524 */
[----:B------:R-:W-:-:S03]  /*5e00*/  ISETP.GT.AND P1, PT, R4, 0x78, PT ;  /* 0x000000780400780c */ /* 0x000fc60003f24270 */
[----:B------:R-:W-:Y:S01]  /*5e10*/  @P0 STG.E.U16 desc[UR36][R8.64+0xd2], R79 ;  /* 0x0000d24f08000986 */ /* 0x000fe2000c101524 */
[----:B------:R-:W-:-:S03]  /*5e20*/  ISETP.GT.AND P0, PT, R4, 0x71, PT ;  /* 0x000000710400780c */ /* 0x000fc60003f04270 */
[----:B------:R-:W-:Y:S01]  /*5e30*/  @P4 STG.E.U16 desc[UR36][R6.64+0xe0], R80 ;  /* 0x0000e05006004986 */ /* 0x000fe2000c101524 */
[C---:B------:R-:W-:Y:S02]  /*5e40*/  ISETP.GT.AND P4, PT, R3.reuse, RZ, P0 ;  /* 0x000000ff0300720c */ /* 0x040fe40000784270 */
[----:B------:R-:W-:-:S11]  /*5e50*/  ISETP.GT.AND P0, PT, R3, 0x8, P0 ;  /* 0x000000080300780c */ /* 0x000fd60000704270 */
[----:B------:R-:W-:Y:S02]  /*5e60*/  @P4 IMAD.MOV.U32 R4, RZ, RZ, R6 ;  /* 0x000000ffff044224 */ /* 0x000fe400078e0006 */
[----:B------:R-:W-:-:S05]  /*5e70*/  @P4 IMAD.MOV.U32 R5, RZ, RZ, R7 ;  /* 0x000000ffff054224 */ /* 0x000fca00078e0007 */
[----:B------:R0:W-:Y:S01]  /*5e80*/  @P4 STG.E.U16 desc[UR36][R4.64+0xe2], R81 ;  /* 0x0000e25104004986 */ /* 0x0001e2000c101524 */
[C---:B------:R-:W-:Y:S02]  /*5e90*/  ISETP.GT.AND P4, PT, R3.reuse, RZ, P2 ;  /* 0x000000ff0300720c */ /* 0x040fe40001784270 */
[----:B------:R-:W-:Y:S01]  /*5ea0*/  ISETP.GT.AND P2, PT, R3, 0x8, P2 ;  /* 0x000000080300780c */ /* 0x000fe20001744270 */
[----:B0-----:R-:W-:Y:S02]  /*5eb0*/  @P3 IMAD.MOV.U32 R4, RZ, RZ, R8 ;  /* 0x000000ffff043224 */ /* 0x001fe400078e0008 */
[----:B------:R-:W-:-:S05]  /*5ec0*/  @P3 IMAD.MOV.U32 R5, RZ, RZ, R9 ;  /* 0x000000ffff053224 */ /* 0x000fca00078e0009 */
[----:B------:R0:W-:Y:S01]  /*5ed0*/  @P3 STG.E.U16 desc[UR36][R4.64+0xe0], R82 ;  /* 0x0000e05204003986 */ /* 0x0001e2000c101524 */
[C---:B------:R-:W-:Y:S02]  /*5ee0*/  ISETP.GT.AND P3, PT, R3.reuse, RZ, P1 ;  /* 0x000000ff0300720c */ /* 0x040fe40000f64270 */
[----:B------:R-:W-:Y:S01]  /*5ef0*/  ISETP.GT.AND P1, PT, R3, 0x8, P1 ;  /* 0x000000080300780c */ /* 0x000fe20000f24270 */
[----:B0-----:R-:W-:Y:S02]  /*5f00*/  @P0 IMAD.MOV.U32 R4, RZ, RZ, R8 ;  /* 0x000000ffff040224 */ /* 0x001fe400078e0008 */
[----:B------:R-:W-:-:S05]  /*5f10*/  @P0 IMAD.MOV.U32 R5, RZ, RZ, R9 ;  /* 0x000000ffff050224 */ /* 0x000fca00078e0009 */
[----:B------:R0:W-:Y:S03]  /*5f20*/  @P0 STG.E.U16 desc[UR36][R4.64+0xe2], R83 ;  /* 0x0000e25304000986 */ /* 0x0001e6000c101524 */
[----:B0-----:R-:W-:Y:S02]  /*5f30*/  @P3 IMAD.MOV.U32 R4, RZ, RZ, R6 ;  /* 0x000000ffff043224 */ /* 0x001fe400078e0006 */
[----:B------:R-:W-:-:S05]  /*5f40*/  @P3 IMAD.MOV.U32 R5, RZ, RZ, R7 ;  /* 0x000000ffff053224 */ /* 0x000fca00078e0007 */
[----:B------:R0:W-:Y:S04]  /*5f50*/  @P3 STG.E.U16 desc[UR36][R4.64+0xf0], R84 ;  /* 0x0000f05404003986 */ /* 0x0001e8000c101524 */
[----:B------:R1:W-:Y:S01]  /*5f60*/  @P4 STG.E.U16 desc[UR36][R6.64+0xf2], R85 ;  /* 0x0000f25506004986 */ /* 0x0003e2000c101524 */
[----:B0-----:R-:W-:Y:S02]  /*5f70*/  @P1 IMAD.MOV.U32 R4, RZ, RZ, R8 ;  /* 0x000000ffff041224 */ /* 0x001fe400078e0008 */
[----:B------:R-:W-:-:S05]  /*5f80*/  @P1 IMAD.MOV.U32 R5, RZ, RZ, R9 ;  /* 0x000000ffff051224 */ /* 0x000fca00078e0009 */
[----:B------:R1:W-:Y:S04]  /*5f90*/  @P1 STG.E.U16 desc[UR36][R4.64+0xf0], R86 ;  /* 0x0000f05604001986 */ /* 0x0003e8000c101524 */
[----:B------:R1:W-:Y:S02]  /*5fa0*/  @P2 STG.E.U16 desc[UR36][R8.64+0xf2], R87 ;  /* 0x0000f25708002986 */ /* 0x0003e4000c101524 */
.L_x_161:
[----:B------:R-:W-:Y:S05]  /*5fb0*/  BSYNC B0 ;  /* 0x0000000000007941 */ /* 0x000fea0003800000 */
.L_x_35:
[----:B------:R-:W-:Y:S01]  /*5fc0*/  ULDC UR4, c[0x0][0xc] ;  /* 0x0000030000047ab9 */ /* 0x000fe20000000800 */
[----:B------:R-:W-:Y:S01]  /*5fd0*/  ULDC UR5, c[0x0][0x10] ;  /* 0x0000040000057ab9 */ /* 0x000fe20000000800 */
[----:B------:R-:W0:Y:S01]  /*5fe0*/  LDC R3, c[0x0][0x14] ;  /* 0x00000500ff037b82 */ /* 0x000e220000000800 */
[----:B------:R-:W-:Y:S01]  /*5ff0*/  UIMAD.WIDE.U32 UR4, UR4, UR5, URZ ;  /* 0x00000005040472a5 */ /* 0x000fe2000f8e003f */
[----:B------:R-:W-:Y:S02]  /*6000*/  IMAD.MOV.U32 R93, RZ, RZ, -0x1 ;  /* 0xffffffffff5d7424 */ /* 0x000fe400078e00ff */
[----:B------:R-:W-:-:S03]  /*6010*/  IMAD.MOV.U32 R89, RZ, RZ, -0x1 ;  /* 0xffffffffff597424 */ /* 0x000fc600078e00ff */
[----:B0-----:R-:W-:-:S04]  /*6020*/  IMAD.WIDE.U32 R16, R3, UR4, R16 ;  /* 0x0000000403107c25 */ /* 0x001fc8000f8e0010 */
[----:B------:R-:W-:Y:S01]  /*6030*/  IMAD R3, R3, UR5, RZ ;  /* 0x0000000503037c24 */ /* 0x000fe2000f8e02ff */
[----:B------:R-:W-:Y:S02]  /*6040*/  ULDC.64 UR4, c[0x0][0x650] ;  /* 0x0001940000047ab9 */ /* 0x000fe40000000a00 */
[----:B------:R-:W-:Y:S01]  /*6050*/  ISETP.GE.U32.AND P0, PT, R16, UR4, PT ;  /* 0x0000000410007c0c */ /* 0x000fe2000bf06070 */
[--C-:B------:R-:W-:Y:S01]  /*6060*/  IMAD.IADD R17, R17, 0x1, R3.reuse ;  /* 0x0000000111117824 */ /* 0x100fe200078e0203 */
[----:B------:R-:W-:-:S04]  /*6070*/  PRMT R3, RZ, 0x7610, R3 ;  /* 0x00007610ff037816 */ /* 0x000fc80000000003 */
[----:B------:R-:W-:-:S13]  /*6080*/  ISETP.GE.U32.AND.EX P0, PT, R17, UR5, PT, P0 ;  /* 0x0000000511007c0c */ /* 0x000fda000bf06100 */
[----:B------:R-:W-:Y:S05]  /*6090*/  @P0 BRA `(.L_x_162) ;  /* 0x0000000400640947 */ /* 0x000fea0003800000 */
[----:B---3--:R-:W0:Y:S01]  /*60a0*/  S2R R12, SR_CTAID.X ;  /* 0x00000000000c7919 */ /* 0x008e220000002500 */
[----:B------:R-:W3:Y:S01]  /*60b0*/  LDC.64 R10, c[0x0][0x628] ;  /* 0x00018a00ff0a7b82 */ /* 0x000ee20000000a00 */
[----:B------:R-:W-:Y:S01]  /*60c0*/  ULDC UR4, c[0x0][0x150] ;  /* 0x0000540000047ab9 */ /* 0x000fe20000000800 */
[----:B-12-4-:R-:W-:Y:S01]  /*60d0*/  IMAD.MOV.U32 R8, RZ, RZ, R16 ;  /* 0x000000ffff087224 */ /* 0x016fe200078e0010 */
[----:B-----5:R-:W1:Y:S01]  /*60e0*/  S2R R24, SR_CTAID.Y ;  /* 0x0000000000187919 */ /* 0x020e620000002600 */
[----:B------:R-:W-:-:S04]  /*60f0*/  IMAD.MOV.U32 R9, RZ, RZ, R17 ;  /* 0x000000ffff097224 */ /* 0x000fc800078e0011 */
[----:B------:R-:W2:Y:S08]  /*6100*/  LDC R21, c[0x0][0x144] ;  /* 0x00005100ff157b82 */ /* 0x000eb00000000800 */
[----:B------:R-:W4:Y:S08]  /*6110*/  LDC R0, c[0x0][0x630] ;  /* 0x00018c00ff007b82 */ /* 0x000f300000000800 */
[----:B------:R-:W1:Y:S01]  /*6120*/  LDC.64 R14, c[0x0][0x620] ;  /* 0x00018800ff0e7b82 */ /* 0x000e620000000a00 */
[----:B---3--:R-:W-:-:S04]  /*6130*/  ISETP.NE.U32.AND P0, PT, R10, RZ, PT ;  /* 0x000000ff0a00720c */ /* 0x008fc80003f05070 */
[----:B------:R-:W-:Y:S02]  /*6140*/  ISETP.NE.AND.EX P0, PT, R11, RZ, PT, P0 ;  /* 0x000000ff0b00720c */ /* 0x000fe40003f05300 */
[----:B0-----:R-:W-:-:S05]  /*6150*/  I2FP.F32.U32 R3, R12 ;  /* 0x0000000c00037245 */ /* 0x001fca0000201000 */
[----:B------:R-:W-:-:S04]  /*6160*/  FMUL R3, R3, UR4 ;  /* 0x0000000403037c20 */ /* 0x000fc80008400000 */
[----:B------:R0:W3:Y:S02]  /*6170*/  F2I.U32.TRUNC.NTZ R20, R3 ;  /* 0x0000000300147305 */ /* 0x0000e4000020f000 */
[----:B--2-4-:R-:W-:Y:S05]  /*6180*/  @!P0 BRA `(.L_x_163) ;  /* 0x0000000000288947 */ /* 0x014fea0003800000 */
[----:B0-----:R-:W0:Y:S02]  /*6190*/  LDC R3, c[0x0][0x634] ;  /* 0x00018d00ff037b82 */ /* 0x001e240000000800 */
        /* <DEDUP_REMOVED lines=9> */
.L_x_163:
[----:B------:R-:W2:Y:S01]  /*6230*/  LDC.64 R28, c[0x0][0x640] ;  /* 0x00019000ff1c7b82 */ /* 0x000ea20000000a00 */
[-CC-:B------:R-:W-:Y:S01]  /*6240*/  SHF.R.U64 R89, R8, R0.reuse, R9.reuse ;  /* 0x0000000008597219 */ /* 0x180fe20000001209 */
[----:B---3--:R-:W-:Y:S01]  /*6250*/  IMAD.MOV R20, RZ, RZ, -R20 ;  /* 0x000000ffff147224 */ /* 0x008fe200078e0a14 */
[----:B------:R-:W-:Y:S01]  /*6260*/  SHF.R.U32.HI R0, RZ, R0, R9 ;  /* 0x00000000ff007219 */ /* 0x000fe20000011609 */
[----:B------:R-:W-:Y:S01]  /*6270*/  ULDC UR4, c[0x0][0x154] ;  /* 0x0000550000047ab9 */ /* 0x000fe20000000800 */
[----:B0-----:R-:W-:Y:S01]  /*6280*/  IADD3 R3, P0, RZ, -R89, RZ ;  /* 0x80000059ff037210 */ /* 0x001fe20007f1e0ff */
[----:B------:R-:W-:Y:S02]  /*6290*/  IMAD R21, R21, R20, R12 ;  /* 0x0000001415157224 */ /* 0x000fe400078e020c */
[----:B------:R-:W0:Y:S01]  /*62a0*/  LDC R6, c[0x0][0x618] ;  /* 0x00018600ff067b82 */ /* 0x000e220000000800 */
[----:B------:R-:W-:Y:S02]  /*62b0*/  IMAD.MOV.U32 R7, RZ, RZ, 0x1 ;  /* 0x00000001ff077424 */ /* 0x000fe400078e00ff */
[----:B------:R-:W-:-:S04]  /*62c0*/  IMAD.X R5, RZ, RZ, ~R0, P0 ;  /* 0x000000ffff057224 */ /* 0x000fc800000e0e00 */
[-C--:B-1----:R-:W-:Y:S01]  /*62d0*/  IMAD R0, R5, R14.reuse, RZ ;  /* 0x0000000e05007224 */ /* 0x082fe200078e02ff */
[----:B------:R-:W1:Y:S01]  /*62e0*/  LDC R8, c[0x0][0x608] ;  /* 0x00018200ff087b82 */ /* 0x000e620000000800 */
[----:B------:R-:W-:-:S04]  /*62f0*/  IMAD.WIDE.U32 R4, R3, R14, R16 ;  /* 0x0000000e03047225 */ /* 0x000fc800078e0010 */
[----:B------:R-:W-:Y:S01]  /*6300*/  IMAD R3, R3, R15, R0 ;  /* 0x0000000f03037224 */ /* 0x000fe200078e0200 */
[----:B------:R-:W-:Y:S02]  /*6310*/  I2FP.F32.U32 R0, R24 ;  /* 0x0000001800007245 */ /* 0x000fe40000201000 */
[----:B------:R-:W3:Y:S01]  /*6320*/  LDC R26, c[0x0][0x658] ;  /* 0x00019600ff1a7b82 */ /* 0x000ee20000000800 */
[----:B------:R-:W-:Y:S01]  /*6330*/  IMAD.IADD R3, R5, 0x1, R3 ;  /* 0x0000000105037824 */ /* 0x000fe200078e0203 */
[----:B--2---:R-:W-:Y:S01]  /*6340*/  ISETP.NE.U32.AND P0, PT, R28, RZ, PT ;  /* 0x000000ff1c00720c */ /* 0x004fe20003f05070 */
[----:B------:R-:W-:Y:S01]  /*6350*/  FMUL R0, R0, UR4 ;  /* 0x0000000400007c20 */ /* 0x000fe20008400000 */
[----:B------:R-:W-:Y:S02]  /*6360*/  IMAD.MOV.U32 R5, RZ, RZ, -0x1 ;  /* 0xffffffffff057424 */ /* 0x000fe400078e00ff */
[----:B------:R-:W-:Y:S01]  /*6370*/  ISETP.NE.AND.EX P0, PT, R29, RZ, PT, P0 ;  /* 0x000000ff1d00720c */ /* 0x000fe20003f05300 */
[----:B------:R2:W4:Y:S01]  /*6380*/  F2I.U32.TRUNC.NTZ R13, R0 ;  /* 0x00000000000d7305 */ /* 0x000522000020f000 */
[----:B------:R-:W2:Y:S01]  /*6390*/  LDC R15, c[0x0][0x148] ;  /* 0x00005200ff0f7b82 */ /* 0x000ea20000000800 */
[----:B0-----:R-:W-:-:S02]  /*63a0*/  SHF.R.U64 R12, R4, R6, R3 ;  /* 0x00000006040c7219 */ /* 0x001fc40000001203 */
[----:B------:R-:W-:-:S05]  /*63b0*/  SHF.R.U32.HI R3, RZ, R6, R3 ;  /* 0x00000006ff037219 */ /* 0x000fca0000011603 */
[----:B------:R-:W0:Y:S01]  /*63c0*/  LDC R20, c[0x0][0x600] ;  /* 0x00018000ff147b82 */ /* 0x000e220000000800 */
[-CC-:B-1----:R-:W-:Y:S02]  /*63d0*/  SHF.R.U64 R10, R12, R8.reuse, R3.reuse ;  /* 0x000000080c0a7219 */ /* 0x182fe40000001203 */
[----:B------:R-:W-:-:S05]  /*63e0*/  SHF.R.U32.HI R3, RZ, R8, R3 ;  /* 0x00000008ff037219 */ /* 0x000fca0000011603 */
[----:B------:R-:W1:Y:S01]  /*63f0*/  LDC R27, c[0x0][0x648] ;  /* 0x00019200ff1b7b82 */ /* 0x000e620000000800 */
[-C--:B---3--:R-:W-:Y:S02]  /*6400*/  SHF.L.U32 R4, R5, R26.reuse, RZ ;  /* 0x0000001a05047219 */ /* 0x088fe400000006ff */
[-CC-:B------:R-:W-:Y:S02]  /*6410*/  SHF.R.U64 R14, R10, R26.reuse, R3.reuse ;  /* 0x0000001a0a0e7219 */ /* 0x180fe40000001203 */
[----:B------:R-:W-:Y:S02]  /*6420*/  SHF.R.U32.HI R5, RZ, R26, R3 ;  /* 0x0000001aff057219 */ /* 0x000fe40000011603 */
[----:B------:R-:W-:Y:S01]  /*6430*/  LOP3.LUT R25, RZ, R4, RZ, 0x33, !PT ;  /* 0x00000004ff197212 */ /* 0x000fe200078e33ff */
[----:B------:R-:W3:Y:S01]  /*6440*/  LDC R30, c[0x0][0x638] ;  /* 0x00018e00ff1e7b82 */ /* 0x000ee20000000800 */
[----:B------:R-:W-:Y:S01]  /*6450*/  SHF.L.U32 R26, R7, R26, RZ ;  /* 0x0000001a071a7219 */ /* 0x000fe200000006ff */
[----:B------:R-:W-:-:S06]  /*6460*/  IMAD.MOV.U32 R4, RZ, RZ, R14 ;  /* 0x000000ffff047224 */ /* 0x000fcc00078e000e */
[----:B------:R-:W0:Y:S01]  /*6470*/  LDC R31, c[0x0][0x610] ;  /* 0x00018400ff1f7b82 */ /* 0x000e220000000800 */
[----:B----4-:R-:W-:Y:S05]  /*6480*/  @!P0 BRA `(.L_x_164) ;  /* 0x0000000000288947 */ /* 0x010fea0003800000 */
        /* <DEDUP_REMOVED lines=10> */
.L_x_164:
[----:B------:R-:W-:Y:S01]  /*6530*/  ISETP.NE.AND P0, PT, R2, 0x1, PT ;  /* 0x000000010200780c */ /* 0x000fe20003f05270 */
[----:B0-----:R-:W-:Y:S01]  /*6540*/  VIADD R7, R20, 0xffffffff ;  /* 0xffffffff14077836 */ /* 0x001fe20000000000 */
[----:B-12---:R-:W-:Y:S01]  /*6550*/  SHF.R.U64 R0, R4, R27, R5 ;  /* 0x0000001b04007219 */ /* 0x006fe20000001205 */
[----:B------:R-:W-:Y:S01]  /*6560*/  IMAD.MOV R13, RZ, RZ, -R13 ;  /* 0x000000ffff0d7224 */ /* 0x000fe200078e0a0d */
[----:B------:R-:W-:Y:S01]  /*6570*/  LOP3.LUT R5, R10, R25, RZ, 0xc0, !PT ;  /* 0x000000190a057212 */ /* 0x000fe200078ec0ff */
[----:B------:R-:W-:Y:S01]  /*6580*/  IMAD.MOV.U32 R4, RZ, RZ, 0x1 ;  /* 0x00000001ff047424 */ /* 0x000fe200078e00ff */
[----:B------:R-:W-:Y:S01]  /*6590*/  LOP3.LUT R12, R12, R7, RZ, 0xc0, !PT ;  /* 0x000000070c0c7212 */ /* 0x000fe200078ec0ff */
[----:B------:R-:W-:Y:S02]  /*65a0*/  IMAD.MOV R3, RZ, RZ, -R0 ;  /* 0x000000ffff037224 */ /* 0x000fe400078e0a00 */
[----:B------:R-:W-:Y:S02]  /*65b0*/  IMAD R0, R26, R0, R5 ;  /* 0x000000001a007224 */ /* 0x000fe400078e0205 */
[----:B---3--:R-:W-:-:S02]  /*65c0*/  IMAD R3, R3, R30, R14 ;  /* 0x0000001e03037224 */ /* 0x008fc400078e020e */
[----:B------:R-:W-:Y:S02]  /*65d0*/  @P0 IMAD R21, R15, R13, R24 ;  /* 0x0000000d0f150224 */ /* 0x000fe400078e0218 */
[----:B------:R-:W-:Y:S01]  /*65e0*/  IMAD R5, R3, R20, R12 ;  /* 0x0000001403057224 */ /* 0x000fe200078e020c */
[----:B------:R-:W-:Y:S01]  /*65f0*/  PRMT R3, R4, 0x7610, R3 ;  /* 0x0000761004037816 */ /* 0x000fe20000000003 */
[----:B------:R-:W-:-:S05]  /*6600*/  IMAD R0, R0, R31, R21 ;  /* 0x0000001f00007224 */ /* 0x000fca00078e0215 */
[----:B------:R-:W-:Y:S02]  /*6610*/  SEL R93, R5, R0, !P0 ;  /* 0x00000000055d7207 */ /* 0x000fe40004000000 */
[----:B------:R-:W-:-:S07]  /*6620*/  SEL R0, R0, R5, !P0 ;  /* 0x0000000500007207 */ /* 0x000fce0004000000 */
.L_x_162:
[----:B------:R-:W-:Y:S01]  /*6630*/  LOP3.LUT P0, RZ, R3, 0xff, RZ, 0xc0, !PT ;  /* 0x000000ff03ff7812 */ /* 0x000fe2000780c0ff */
[----:B------:R-:W-:-:S12]  /*6640*/  IMAD.MOV.U32 R92, RZ, RZ, R0 ;  /* 0x000000ffff5c7224 */ /* 0x000fd800078e0000 */
[----:B------:R-:W-:Y:S05]  /*6650*/  @P0 BRA `(.L_x_165) ;  /* 0xffffffac00240947 */ /* 0x000fea000383ffff */
[----:B------:R-:W-:Y:S05]  /*6660*/  EXIT ;  /* 0x000000000000794d */ /* 0x000fea0003800000 */
.L_x_8:
[----:B0-----:R-:W-:Y:S01]  /*6670*/  ULDC.64 UR4, c[0x0][0x650] ;  /* 0x0001940000047ab9 */ /* 0x001fe20000000a00 */
        /* <DEDUP_REMOVED lines=25> */
.L_x_167:
[----:B------:R-:W0:Y:S01]  /*6810*/  LDC.64 R28, c[0x0][0x640] ;  /* 0x00019000ff1c7b82 */ /* 0x000e220000000a00 */
[-CC-:B------:R-:W-:Y:S01]  /*6820*/  SHF.R.U64 R22, R12, R6.reuse, R13.reuse ;  /* 0x000000060c167219 */ /* 0x180fe2000000120d */
[----:B------:R-:W-:Y:S01]  /*6830*/  IMAD.MOV.U32 R30, RZ, RZ, 0x1 ;  /* 0x00000001ff1e7424 */ /* 0x000fe200078e00ff */
[----:B------:R-:W-:Y:S02]  /*6840*/  SHF.R.U32.HI R6, RZ, R6, R13 ;  /* 0x00000006ff067219 */ /* 0x000fe4000001160d */
        /* <DEDUP_REMOVED lines=8> */
[----:B------:R-:W-:Y:S01]  /*68d0*/  IMAD.IADD R9, R9, 0x1, R11 ;  /* 0x0000000109097824 */ /* 0x000fe200078e020b */
[----:B0-----:R-:W-:-:S04]  /*68e0*/  ISETP.NE.U32.AND P0, PT, R28, RZ, PT ;  /* 0x000000ff1c00720c */ /* 0x001fc80003f05070 */
[----:B------:R-:W-:Y:S02]  /*68f0*/  ISETP.NE.AND.EX P0, PT, R29, RZ, PT, P0 ;  /* 0x000000ff1d00720c */ /* 0x000fe40003f05300 */
[----:B------:R-:W0:Y:S01]  /*6900*/  LDC R20, c[0x0][0x600] ;  /* 0x00018000ff147b82 */ /* 0x000e220000000800 */
[-CC-:B-1----:R-:W-:Y:S01]  /*6910*/  SHF.R.U64 R14, R8, R10.reuse, R9.reuse ;  /* 0x0000000a080e7219 */ /* 0x182fe20000001209 */
[----:B------:R-:W-:Y:S01]  /*6920*/  IMAD.MOV.U32 R8, RZ, RZ, -0x1 ;  /* 0xffffffffff087424 */ /* 0x000fe200078e00ff */
[----:B------:R-:W-:-:S05]  /*6930*/  SHF.R.U32.HI R9, RZ, R10, R9 ;  /* 0x0000000aff097219 */ /* 0x000fca0000011609 */
[----:B------:R-:W1:Y:S01]  /*6940*/  LDC R24, c[0x0][0x648] ;  /* 0x00019200ff187b82 */ /* 0x000e620000000800 */
[-CC-:B--2---:R-:W-:Y:S02]  /*6950*/  SHF.R.U64 R23, R14, R12.reuse, R9.reuse ;  /* 0x0000000c0e177219 */ /* 0x184fe40000001209 */
[----:B------:R-:W-:-:S05]  /*6960*/  SHF.R.U32.HI R6, RZ, R12, R9 ;  /* 0x0000000cff067219 */ /* 0x000fca0000011609 */
[----:B------:R-:W2:Y:S01]  /*6970*/  LDC R26, c[0x0][0x638] ;  /* 0x00018e00ff1a7b82 */ /* 0x000ea20000000800 */
[-C--:B---3--:R-:W-:Y:S02]  /*6980*/  SHF.L.U32 R8, R8, R27.reuse, RZ ;  /* 0x0000001b08087219 */ /* 0x088fe400000006ff */
[-CC-:B------:R-:W-:Y:S02]  /*6990*/  SHF.R.U64 R25, R23, R27.reuse, R6.reuse ;  /* 0x0000001b17197219 */ /* 0x180fe40000001206 */
[----:B------:R-:W-:Y:S02]  /*69a0*/  LOP3.LUT R32, RZ, R8, RZ, 0x33, !PT ;  /* 0x00000008ff207212 */ /* 0x000fe400078e33ff */
[----:B------:R-:W-:Y:S01]  /*69b0*/  SHF.R.U32.HI R9, RZ, R27, R6 ;  /* 0x0000001bff097219 */ /* 0x000fe20000011606 */
[----:B------:R-:W3:Y:S01]  /*69c0*/  LDC R31, c[0x0][0x610] ;  /* 0x00018400ff1f7b82 */ /* 0x000ee20000000800 */
[----:B------:R-:W-:Y:S01]  /*69d0*/  IMAD.MOV.U32 R8, RZ, RZ, R25 ;  /* 0x000000ffff087224 */ /* 0x000fe200078e0019 */
[----:B------:R-:W-:Y:S06]  /*69e0*/  @!P0 BRA `(.L_x_168) ;  /* 0x0000000000288947 */ /* 0x000fec0003800000 */
        /* <DEDUP_REMOVED lines=10> */
.L_x_168:
[----:B------:R-:W-:Y:S02]  /*6a90*/  ISETP.NE.AND P0, PT, R2, 0x1, PT ;  /* 0x000000010200780c */ /* 0x000fe40003f05270 */
[----:B-1----:R-:W-:Y:S01]  /*6aa0*/  SHF.R.U64 R6, R8, R24, R9 ;  /* 0x0000001808067219 */ /* 0x002fe20000001209 */
[----:B0-----:R-:W-:Y:S01]  /*6ab0*/  VIADD R9, R20, 0xffffffff ;  /* 0xffffffff14097836 */ /* 0x001fe20000000000 */
[----:B------:R-:W-:Y:S02]  /*6ac0*/  SHF.L.U32 R30, R30, R27, RZ ;  /* 0x0000001b1e1e7219 */ /* 0x000fe400000006ff */
[----:B------:R-:W-:Y:S01]  /*6ad0*/  LOP3.LUT R5, R23, R32, RZ, 0xc0, !PT ;  /* 0x0000002017057212 */ /* 0x000fe200078ec0ff */
[----:B------:R-:W-:-:S04]  /*6ae0*/  IMAD.MOV R8, RZ, RZ, -R6 ;  /* 0x000000ffff087224 */ /* 0x000fc800078e0a06 */
[----:B------:R-:W-:Y:S01]  /*6af0*/  IMAD R6, R30, R6, R5 ;  /* 0x000000061e067224 */ /* 0x000fe200078e0205 */
[----:B------:R-:W-:Y:S01]  /*6b00*/  LOP3.LUT R5, R14, R9, RZ, 0xc0, !PT ;  /* 0x000000090e057212 */ /* 0x000fe200078ec0ff */
[----:B------:R-:W-:Y:S02]  /*6b10*/  @P0 IMAD R3, R7, R21, R4 ;  /* 0x0000001507030224 */ /* 0x000fe400078e0204 */
[----:B--2---:R-:W-:Y:S02]  /*6b20*/  IMAD R4, R8, R26, R25 ;  /* 0x0000001a08047224 */ /* 0x004fe400078e0219 */
[----:B---3--:R-:W-:Y:S02]  /*6b30*/  IMAD R3, R6, R31, R3 ;  /* 0x0000001f06037224 */ /* 0x008fe400078e0203 */
[----:B------:R-:W-:Y:S02]  /*6b40*/  IMAD R4, R4, R20, R5 ;  /* 0x0000001404047224 */ /* 0x000fe400078e0205 */
[----:B------:R-:W-:-:S02]  /*6b50*/  IMAD.MOV.U32 R8, RZ, RZ, 0x1 ;  /* 0x00000001ff087424 */ /* 0x000fc400078e00ff */
[----:B------:R-:W-:Y:S01]  /*6b60*/  IMAD.MOV.U32 R6, RZ, RZ, R22 ;  /* 0x000000ffff067224 */ /* 0x000fe200078e0016 */
[----:B------:R-:W-:Y:S02]  /*6b70*/  SEL R13, R4, R3, !P0 ;  /* 0x00000003040d7207 */ /* 0x000fe40004000000 */
[----:B------:R-:W-:-:S07]  /*6b80*/  SEL R20, R3, R4, !P0 ;  /* 0x0000000403147207 */ /* 0x000fce0004000000 */
.L_x_166:
[----:B------:R-:W-:-:S08]  /*6b90*/  NOP ;  /* 0x0000000000007918 */ /* 0x000fd00000000000 */
[----:B------:R-:W0:-:S00]  /*6ba0*/  USETMAXREG.DEALLOC.CTAPOOL 0x28 ;  /* 0x00000028000079c8 */ /* 0x000e0000080e0500 */
[----:B0-----:R-:W-:-:S13]  /*6bb0*/  ISETP.NE.AND P0, PT, R0, RZ, PT ;  /* 0x000000ff0000720c */ /* 0x001fda0003f05270 */
[----:B------:R-:W-:Y:S05]  /*6bc0*/  @P0 EXIT ;  /* 0x000000000000094d */ /* 0x000fea0003800000 */
[----:B------:R-:W-:Y:S01]  /*6bd0*/  LOP3.LUT P0, RZ, R8, 0xff, RZ, 0xc0, !PT ;  /* 0x000000ff08ff7812 */ /* 0x000fe2000780c0ff */
[----:B------:R-:W-:Y:S02]  /*6be0*/  IMAD.MOV.U32 R0, RZ, RZ, 0x1 ;  /* 0x00000001ff007424 */ /* 0x000fe400078e00ff */
[----:B------:R-:W-:-:S10]  /*6bf0*/  IMAD.MOV.U32 R3, RZ, RZ, RZ ;  /* 0x000000ffff037224 */ /* 0x000fd400078e00ff */
[----:B------:R-:W-:Y:S05]  /*6c00*/  @!P0 BRA `(.L_x_169) ;  /* 0x0000000c00448947 */ /* 0x000fea0003800000 */
[----:B------:R-:W0:Y:S01]  /*6c10*/  LDC R0, c[0x0][0x28c] ;  /* 0x0000a300ff007b82 */ /* 0x000e220000000800 */
[----:B------:R-:W-:Y:S01]  /*6c20*/  ULDC UR5, c[0x0][0x658] ;  /* 0x0001960000057ab9 */ /* 0x000fe20000000800 */
[----:B------:R-:W-:Y:S01]  /*6c30*/  UMOV UR7, 0xffffffff ;  /* 0xffffffff00077882 */ /* 0x000fe20000000000 */
[----:B------:R-:W-:Y:S01]  /*6c40*/  ULDC UR6, c[0x0][0xc] ;  /* 0x0000030000067ab9 */ /* 0x000fe20000000800 */
[----:B------:R-:W-:Y:S01]  /*6c50*/  USHF.L.U32 UR8, UR7, UR5, URZ ;  /* 0x0000000507087299 */ /* 0x000fe2000800063f */
[----:B------:R-:W-:Y:S01]  /*6c60*/  BSSY B0, `(.L_x_169) ;  /* 0x00000cb000007945 */ /* 0x000fe20003800000 */
[----:B------:R-:W-:Y:S01]  /*6c70*/  UMOV UR9, 0x1 ;  /* 0x0000000100097882 */ /* 0x000fe20000000000 */
[----:B------:R-:W-:Y:S01]  /*6c80*/  ULDC UR7, c[0x0][0x10] ;  /* 0x0000040000077ab9 */ /* 0x000fe20000000800 */
[----:B------:R-:W1:Y:S01]  /*6c90*/  S2UR UR10, SR_CgaCtaId ;  /* 0x00000000000a79c3 */ /* 0x000e620000008800 */
[----:B------:R-:W-:Y:S01]  /*6ca0*/  UIMAD.WIDE.U32 UR6, UR6, UR7, URZ ;  /* 0x00000007060672a5 */ /* 0x000fe2000f8e003f */
[----:B------:R-:W-:Y:S01]  /*6cb0*/  IMAD.MOV.U32 R9, RZ, RZ, 0x1 ;  /* 0x00000001ff097424 */ /* 0x000fe200078e00ff */
[----:B------:R-:W-:Y:S01]  /*6cc0*/  USHF.L.U32 UR18, UR9, UR5, URZ ;  /* 0x0000000509127299 */ /* 0x000fe2000800063f */
[----:B------:R-:W-:Y:S01]  /*6cd0*/  LOP3.LUT R8, R19, 0x2, RZ, 0xfc, !PT ;  /* 0x0000000213087812 */ /* 0x000fe200078efcff */
[----:B------:R-:W-:Y:S01]  /*6ce0*/  ULDC UR4, c[0x0][0x600] ;  /* 0x0001800000047ab9 */ /* 0x000fe20000000800 */
[----:B------:R-:W-:Y:S01]  /*6cf0*/  ULDC UR5, c[0x0][0x14] ;  /* 0x0000050000057ab9 */ /* 0x000fe20000000800 */
[----:B------:R-:W-:-:S02]  /*6d00*/  UIADD3 UR4, UR4, -0x1, URZ ;  /* 0xffffffff04047890 */ /* 0x000fc4000fffe03f */
[----:B------:R-:W-:Y:S02]  /*6d10*/  UIMAD.WIDE.U32 UR22, UR6, UR5, URZ ;  /* 0x00000005061672a5 */ /* 0x000fe4000f8e003f */
[----:B------:R-:W-:Y:S02]  /*6d20*/  UIMAD UR13, UR7, UR5, URZ ;  /* 0x00000005070d72a4 */ /* 0x000fe4000f8e023f */
[----:B------:R-:W-:Y:S02]  /*6d30*/  ULOP3.LUT UR17, URZ, UR8, URZ, 0x33, !UPT ;  /* 0x000000083f117292 */ /* 0x000fe4000f8e333f */
[----:B------:R-:W-:Y:S01]  /*6d40*/  UIADD3 UR13, UR23, UR13, URZ ;  /* 0x0000000d170d7290 */ /* 0x000fe2000fffe03f */
[----:B0-----:R-:W-:Y:S01]  /*6d50*/  VIADD R0, R0, 0x1f ;  /* 0x0000001f00007836 */ /* 0x001fe20000000000 */
[----:B------:R-:W-:-:S04]  /*6d60*/  ULDC.64 UR24, c[0x0][0x198] ;  /* 0x0000660000187ab9 */ /* 0x000fc80000000a00 */
[----:B------:R-:W-:Y:S01]  /*6d70*/  SHF.R.S32.HI R3, RZ, 0x1f, R0 ;  /* 0x0000001fff037819 */ /* 0x000fe20000011400 */
[----:B-1----:R-:W-:-:S03]  /*6d80*/  IMAD.U32 R11, RZ, RZ, UR10 ;  /* 0x0000000aff0b7e24 */ /* 0x002fc6000f8e00ff */
[----:B------:R-:W-:Y:S01]  /*6d90*/  LEA.HI R3, R3, R0, RZ, 0x5 ;  /* 0x0000000003037211 */ /* 0x000fe200078f28ff */
[----:B------:R-:W-:-:S03]  /*6da0*/  IMAD.MOV.U32 R0, RZ, RZ, 0x1 ;  /* 0x00000001ff007424 */ /* 0x000fc600078e00ff */
[----:B------:R-:W-:Y:S01]  /*6db0*/  SHF.R.S32.HI R10, RZ, 0x5, R3 ;  /* 0x00000005ff0a7819 */ /* 0x000fe20000011403 */
[----:B------:R-:W-:-:S04]  /*6dc0*/  IMAD.MOV.U32 R3, RZ, RZ, RZ ;  /* 0x000000ffff037224 */ /* 0x000fc800078e00ff */
[----:B------:R-:W-:-:S07]  /*6dd0*/  VIADD R12, R10, 0x1 ;  /* 0x000000010a0c7836 */ /* 0x000fce0000000000 */
.L_x_180:
[----:B------:R-:W-:-:S03]  /*6de0*/  UMOV UR5, 0xffffffff ;  /* 0xffffffff00057882 */ /* 0x000fc60000000000 */
[----:B------:R-:W-:Y:S05]  /*6df0*/  BRA.DIV UR5, `(.L_x_170) ;  /* 0x0000001605187947 */ /* 0x000fea000b800000 */
[----:B------:R-:W-:-:S13]  /*6e00*/  ELECT P6, URZ, PT ;  /* 0x00000000003f782f */ /* 0x000fda00038c0000 */
.L_x_201:
[----:B------:R-:W0:Y:S01]  /*6e10*/  LDC R4, c[0x0][0x28c] ;  /* 0x0000a300ff047b82 */ /* 0x000e220000000800 */
[----:B------:R-:W-:Y:S01]  /*6e20*/  BSSY B1, `(.L_x_171) ;  /* 0x000003b000017945 */ /* 0x000fe20003800000 */
[----:B0-----:R-:W-:-:S13]  /*6e30*/  ISETP.LT.OR P6, PT, R4, 0x1, !P6 ;  /* 0x000000010400780c */ /* 0x001fda00077c1670 */
[----:B------:R-:W-:Y:S05]  /*6e40*/  @P6 BRA `(.L_x_172) ;  /* 0x0000000000e06947 */ /* 0x000fea0003800000 */
[----:B------:R-:W-:Y:S02]  /*6e50*/  IMAD R20, R20, 0x2, R11 ;  /* 0x0000000214147824 */ /* 0x000fe400078e020b */
[----:B------:R-:W-:Y:S02]  /*6e60*/  IMAD.SHL.U32 R21, R13, 0x80, RZ ;  /* 0x000000800d157824 */ /* 0x000fe400078e00ff */
[----:B------:R-:W-:Y:S02]  /*6e70*/  IMAD.MOV.U32 R22, RZ, RZ, RZ ;  /* 0x000000ffff167224 */ /* 0x000fe400078e00ff */
[----:B------:R-:W-:Y:S02]  /*6e80*/  IMAD.MOV.U32 R4, RZ, RZ, R12 ;  /* 0x000000ffff047224 */ /* 0x000fe400078e000c */
[----:B------:R-:W-:Y:S02]  /*6e90*/  IMAD.MOV.U32 R5, RZ, RZ, R0 ;  /* 0x000000ffff057224 */ /* 0x000fe400078e0000 */
[----:B------:R-:W-:-:S02]  /*6ea0*/  IMAD.MOV.U32 R14, RZ, RZ, R3 ;  /* 0x000000ffff0e7224 */ /* 0x000fc400078e0003 */
[----:B------:R-:W-:-:S07]  /*6eb0*/  IMAD.SHL.U32 R15, R20, 0x40, RZ ;  /* 0x00000040140f7824 */ /* 0x000fce00078e00ff */
.L_x_175:
[----:B------:R-:W0:Y:S01]  /*6ec0*/  S2UR UR5, SR_CgaCtaId ;  /* 0x00000000000579c3 */ /* 0x000e220000008800 */
[----:B------:R-:W-:Y:S02]  /*6ed0*/  MOV R20, 0x400 ;  /* 0x0000040000147802 */ /* 0x000fe40000000f00 */
[----:B------:R-:W-:Y:S02]  /*6ee0*/  SHF.L.U32 R7, R5, 0x1f, RZ ;  /* 0x0000001f05077819 */ /* 0x000fe400000006ff */
[----:B------:R-:W-:-:S13]  /*6ef0*/  LOP3.LUT P1, RZ, R18, 0x7f, RZ, 0xc0, !PT ;  /* 0x0000007f12ff7812 */ /* 0x000fda000782c0ff */
[----:B------:R-:W1:Y:S01]  /*6f00*/  @!P1 LDC R13, c[0x0][0x500] ;  /* 0x00014000ff0d9b82 */ /* 0x000e620000000800 */
[----:B0-----:R-:W-:-:S05]  /*6f10*/  IMAD.U32 R11, RZ, RZ, UR5 ;  /* 0x00000005ff0b7e24 */ /* 0x001fca000f8e00ff */
[----:B------:R-:W-:-:S05]  /*6f20*/  LEA R23, R11, R20, 0x18 ;  /* 0x000000140b177211 */ /* 0x000fca00078ec0ff */
[----:B------:R-:W-:-:S04]  /*6f30*/  IMAD R20, R14, 0x8, R23 ;  /* 0x000000080e147824 */ /* 0x000fc800078e0217 */
[----:B------:R-:W0:Y:S02]  /*6f40*/  SYNCS.PHASECHK.TRANS64.TRYWAIT P0, [R20+URZ+0x70], R7 ;  /* 0x00007007140075a7 */ /* 0x000e24000800017f */
[----:B01----:R-:W-:Y:S05]  /*6f50*/  @!P0 BRA `(.L_x_173) ;  /* 0x0000001000e08947 */ /* 0x003fea0003800000 */
.L_x_202:
[----:B0-----:R-:W-:Y:S01]  /*6f60*/  PRMT R7, R8, 0x9910, RZ ;  /* 0x0000991008077816 */ /* 0x001fe200000000ff */
[----:B------:R0:W-:Y:S03]  /*6f70*/  @!P1 SYNCS.ARRIVE.TRANS64 RZ, [R20+URZ], R13 ;  /* 0x0000000d14ff99a7 */ /* 0x0001e6000800003f */
[----:B------:R-:W-:-:S13]  /*6f80*/  ISETP.NE.AND P0, PT, R7, 0x2, PT ;  /* 0x000000020700780c */ /* 0x000fda0003f05270 */
[----:B0-----:R-:W-:Y:S05]  /*6f90*/  @P0 BRA `(.L_x_174) ;  /* 0x0000000000040947 */ /* 0x001fea0003800000 */
[----:B------:R-:W-:Y:S01]  /*6fa0*/  BPT.TRAP 0x1 ;  /* 0x000000040000795c */ /* 0x000fe20000300000 */
.L_x_174:
[----:B------:R-:W-:Y:S01]  /*6fb0*/  IMAD R7, R14, 0x2, R11 ;  /* 0x000000020e077824 */ /* 0x000fe200078e020b */
[----:B------:R-:W-:Y:S01]  /*6fc0*/  R2UR UR9, R20 ;  /* 0x00000000140972ca */ /* 0x000fe200000e0000 */
[----:B------:R-:W-:Y:S01]  /*6fd0*/  VIADD R4, R4, 0xffffffff ;  /* 0xffffffff04047836 */ /* 0x000fe20000000000 */
[----:B------:R-:W-:Y:S01]  /*6fe0*/  UIADD3 UR6, UP0, UR24, 0xf0, URZ ;  /* 0x000000f018067890 */ /* 0x000fe2000ff1e03f */
[----:B------:R-:W-:Y:S01]  /*6ff0*/  IMAD.SHL.U32 R7, R7, 0x800, RZ ;  /* 0x0000080007077824 */ /* 0x000fe200078e00ff */
[----:B------:R-:W-:Y:S01]  /*7000*/  R2UR UR11, R15 ;  /* 0x000000000f0b72ca */ /* 0x000fe200000e0000 */
[----:B------:R-:W-:Y:S01]  /*7010*/  UIADD3 UR26, UP1, UR24, 0x1f0, URZ ;  /* 0x000001f0181a7890 */ /* 0x000fe2000ff3e03f */
[----:B------:R-:W-:Y:S01]  /*7020*/  R2UR UR10, R22 ;  /* 0x00000000160a72ca */ /* 0x000fe200000e0000 */
[--C-:B------:R-:W-:Y:S01]  /*7030*/  IMAD R7, R7, 0x2, R23.reuse ;  /* 0x0000000207077824 */ /* 0x100fe200078e0217 */
[----:B------:R-:W-:Y:S01]  /*7040*/  R2UR UR12, R6 ;  /* 0x00000000060c72ca */ /* 0x000fe200000e0000 */
[C---:B------:R-:W-:Y:S01]  /*7050*/  IMAD R23, R14.reuse, 0x2000, R23 ;  /* 0x000020000e177824 */ /* 0x040fe200078e0217 */
[----:B------:R-:W-:Y:S01]  /*7060*/  R2UR UR19, R21 ;  /* 0x00000000151372ca */ /* 0x000fe200000e0000 */
[----:B------:R-:W-:Y:S01]  /*7070*/  UIADD3.X UR7, URZ, UR25, URZ, UP0, !UPT ;  /* 0x000000193f077290 */ /* 0x000fe200087fe43f */
[----:B------:R-:W-:Y:S01]  /*7080*/  R2UR UR5, R7 ;  /* 0x00000000070572ca */ /* 0x000fe200000e0000 */
[----:B------:R-:W-:Y:S01]  /*7090*/  VIADD R14, R14, 0x1 ;  /* 0x000000010e0e7836 */ /* 0x000fe20000000000 */
[----:B------:R-:W-:Y:S01]  /*70a0*/  R2UR UR8, R23 ;  /* 0x00000000170872ca */ /* 0x000fe200000e0000 */
[----:B------:R-:W-:Y:S01]  /*70b0*/  UIADD3.X UR27, URZ, UR25, URZ, UP1, !UPT ;  /* 0x000000193f1b7290 */ /* 0x000fe20008ffe43f */
[----:B------:R-:W-:Y:S01]  /*70c0*/  ISETP.GT.AND P1, PT, R4, 0x1, PT ;  /* 0x000000010400780c */ /* 0x000fe20003f24270 */
[----:B------:R-:W-:Y:S01]  /*70d0*/  UMOV UR20, 0x30000 ;  /* 0x0003000000147882 */ /* 0x000fe20000000000 */
[----:B------:R-:W-:Y:S01]  /*70e0*/  UMOV UR14, 0x0 ;  /* 0x00000000000e7882 */ /* 0x000fe20000000000 */
[----:B------:R-:W-:Y:S01]  /*70f0*/  UMOV UR15, 0x10000000 ;  /* 0x10000000000f7882 */ /* 0x000fe20000000000 */
[----:B------:R-:W-:Y:S01]  /*7100*/  ISETP.NE.AND P0, PT, R14, 0xe, PT ;  /* 0x0000000e0e00780c */ /* 0x000fe20003f05270 */
[----:B------:R-:W-:-:S03]  /*7110*/  VIADD R22, R22, 0x20 ;  /* 0x0000002016167836 */ /* 0x000fc60000000000 */
[----:B------:R-:W-:Y:S01]  /*7120*/  SEL R20, RZ, 0x1, P0 ;  /* 0x00000001ff147807 */ /* 0x000fe20000000000 */
[----:B------:R-:W-:Y:S01]  /*7130*/  UIADD3 UR5, UR5, 0x200, URZ ;  /* 0x0000020005057890 */ /* 0x000fe2000fffe03f */
[----:B------:R-:W-:Y:S01]  /*7140*/  SEL R14, R14, RZ, P0 ;  /* 0x000000ff0e0e7207 */ /* 0x000fe20000000000 */
[----:B------:R-:W-:Y:S01]  /*7150*/  UIADD3 UR16, UR8, 0x1c200, URZ ;  /* 0x0001c20008107890 */ /* 0x000fe2000fffe03f */
[----:B------:R-:W-:-:S04]  /*7160*/  LOP3.LUT R5, R5, R20, RZ, 0x3c, !PT ;  /* 0x0000001405057212 */ /* 0x000fc800078e3cff */
[----:B------:R-:W-:Y:S02]  /*7170*/  UMOV UR8, UR5 ;  /* 0x0000000500087c82 */ /* 0x000fe40008000000 */
[----:B------:R0:W-:Y:S02]  /*7180*/  UTMALDG.3D.MULTICAST [UR8], [UR6], UR20, desc[UR14] ;  /* 0x00000e08060073b4 */ /* 0x0001e40008011814 */
[----:B0-----:R-:W-:Y:S01]  /*7190*/  UMOV UR8, UR16 ;  /* 0x0000001000087c82 */ /* 0x001fe20008000000 */
[----:B------:R-:W-:Y:S02]  /*71a0*/  UMOV UR11, UR19 ;  /* 0x00000013000b7c82 */ /* 0x000fe40008000000 */
[----:B------:R0:W-:Y:S02]  /*71b0*/  UTMALDG.3D [UR8], [UR26], desc[UR14] ;  /* 0x00000e081a0075b4 */ /* 0x0001e40008011000 */
[----:B0-----:R-:W-:Y:S05]  /*71c0*/  @P1 BRA `(.L_x_175) ;  /* 0xfffffffc003c1947 */ /* 0x001fea000383ffff */
.L_x_172:
[----:B------:R-:W-:Y:S05]  /*71d0*/  BSYNC B1 ;  /* 0x0000000000017941 */ /* 0x000fea0003800000 */
.L_x_171:
[----:B------:R-:W-:Y:S01]  /*71e0*/  LOP3.LUT P1, RZ, R9, 0xff, RZ, 0xc0, !PT ;  /* 0x000000ff09ff7812 */ /* 0x000fe2000782c0ff */
[C---:B------:R-:W-:Y:S01]  /*71f0*/  IMAD.IADD R6, R10.reuse, 0x1, R3 ;  /* 0x000000010a067824 */ /* 0x040fe200078e0203 */
[----:B------:R-:W-:Y:S01]  /*7200*/  ULDC.64 UR6, c[0x0][0x650] ;  /* 0x0001940000067ab9 */ /* 0x000fe20000000a00 */
[----:B------:R-:W-:Y:S01]  /*7210*/  ISETP.GE.U32.AND P2, PT, R10, 0xe, PT ;  /* 0x0000000e0a00780c */ /* 0x000fe20003f46070 */
[----:B------:R-:W-:Y:S01]  /*7220*/  BSSY B1, `(.L_x_176) ;  /* 0x000006c000017945 */ /* 0x000fe20003800000 */
[----:B------:R-:W-:Y:S01]  /*7230*/  IMAD.MOV.U32 R20, RZ, RZ, -0x1 ;  /* 0xffffffffff147424 */ /* 0x000fe200078e00ff */
[----:B------:R-:W-:Y:S01]  /*7240*/  ISETP.GT.U32.AND P0, PT, R6, 0xd, PT ;  /* 0x0000000d0600780c */ /* 0x000fe20003f04070 */
[----:B------:R-:W-:Y:S01]  /*7250*/  IMAD.MOV.U32 R13, RZ, RZ, -0x1 ;  /* 0xffffffffff0d7424 */ /* 0x000fe200078e00ff */
[----:B------:R-:W-:Y:S02]  /*7260*/  SHF.R.U32.HI R4, RZ, 0x1, R6 ;  /* 0x00000001ff047819 */ /* 0x000fe40000011606 */
[----:B------:R-:W-:-:S02]  /*7270*/  ISETP.LT.U32.AND P0, PT, R10, 0xe, P0 ;  /* 0x0000000e0a00780c */ /* 0x000fc40000701070 */
[----:B------:R-:W-:Y:S01]  /*7280*/  PRMT R9, RZ, 0x7610, R9 ;  /* 0x00007610ff097816 */ /* 0x000fe20000000009 */
[----:B------:R-:W0:Y:S01]  /*7290*/  @P1 S2R R11, SR_CgaCtaId ;  /* 0x00000000000b1919 */ /* 0x000e220000008800 */
[----:B------:R-:W-:Y:S01]  /*72a0*/  @P1 MOV R14, 0x400 ;  /* 0x00000400000e1802 */ /* 0x000fe20000000f00 */
[----:B------:R-:W-:Y:S01]  /*72b0*/  IMAD.WIDE.U32 R4, R4, -0x6db6db6d, RZ ;  /* 0x9249249304047825 */ /* 0x000fe200078e00ff */
[----:B------:R-:W-:-:S04]  /*72c0*/  SEL R3, RZ, 0x1, !P0 ;  /* 0x00000001ff037807 */ /* 0x000fc80004000000 */
[----:B------:R-:W-:Y:S02]  /*72d0*/  SHF.R.U32.HI R5, RZ, 0x2, R5 ;  /* 0x00000002ff057819 */ /* 0x000fe40000011605 */
[----:B------:R-:W-:Y:S02]  /*72e0*/  LOP3.LUT R0, R0, R3, RZ, 0x3c, !PT ;  /* 0x0000000300007212 */ /* 0x000fe400078e3cff */
[----:B------:R-:W-:Y:S01]  /*72f0*/  PRMT R4, RZ, 0x7610, R4 ;  /* 0x00007610ff047816 */ /* 0x000fe20000000004 */
[----:B------:R-:W-:Y:S01]  /*7300*/  IMAD R3, R5, -0xe, R6 ;  /* 0xfffffff205037824 */ /* 0x000fe200078e0206 */
[----:B------:R-:W-:Y:S01]  /*7310*/  @P2 LOP3.LUT R0, R0, 0x1, R5, 0x78, !PT ;  /* 0x0000000100002812 */ /* 0x000fe200078e7805 */
[----:B------:R-:W-:Y:S01]  /*7320*/  IMAD.MOV.U32 R6, RZ, RZ, -0x1 ;  /* 0xffffffffff067424 */ /* 0x000fe200078e00ff */
[----:B0-----:R-:W-:-:S04]  /*7330*/  @P1 LEA R14, R11, R14, 0x18 ;  /* 0x0000000e0b0e1211 */ /* 0x001fc800078ec0ff */
[----:B------:R0:W-:Y:S01]  /*7340*/  @P1 SYNCS.ARRIVE.TRANS64.A1T0 RZ, [R14+URZ+0xf8], RZ ;  /* 0x0000f8ff0eff19a7 */ /* 0x0001e2000810003f */
[----:B------:R-:W-:-:S04]  /*7350*/  IADD3 R16, P1, R16, UR22, RZ ;  /* 0x0000001610107c10 */ /* 0x000fc8000ff3e0ff */
[----:B------:R-:W-:Y:S02]  /*7360*/  IADD3.X R17, R17, UR13, RZ, P1, !PT ;  /* 0x0000000d11117c10 */ /* 0x000fe40008ffe4ff */
[----:B------:R-:W-:-:S04]  /*7370*/  ISETP.GE.U32.AND P0, PT, R16, UR6, PT ;  /* 0x0000000610007c0c */ /* 0x000fc8000bf06070 */
[----:B------:R-:W-:-:S13]  /*7380*/  ISETP.GE.U32.AND.EX P0, PT, R17, UR7, PT, P0 ;  /* 0x0000000711007c0c */ /* 0x000fda000bf06100 */
[----:B0-----:R-:W-:Y:S05]  /*7390*/  @P0 BRA `(.L_x_177) ;  /* 0x0000000400500947 */ /* 0x001fea0003800000 */
[----:B------:R-:W0:Y:S01]  /*73a0*/  S2R R15, SR_CTAID.X ;  /* 0x00000000000f7919 */ /* 0x000e220000002500 */
[----:B------:R-:W-:Y:S01]  /*73b0*/  ULDC.64 UR6, c[0x0][0x628] ;  /* 0x00018a0000067ab9 */ /* 0x000fe20000000a00 */
[----:B------:R-:W1:Y:S01]  /*73c0*/  LDC R20, c[0x0][0x144] ;  /* 0x00005100ff147b82 */ /* 0x000e620000000800 */
[----:B------:R-:W-:Y:S01]  /*73d0*/  ISETP.NE.U32.AND P0, PT, RZ, UR6, PT ;  /* 0x00000006ff007c0c */ /* 0x000fe2000bf05070 */
[----:B------:R-:W2:Y:S01]  /*73e0*/  S2R R13, SR_CTAID.Y ;  /* 0x00000000000d7919 */ /* 0x000ea20000002600 */
[----:B------:R-:W-:Y:S01]  /*73f0*/  ULDC UR8, c[0x0][0x630] ;  /* 0x00018c0000087ab9 */ /* 0x000fe20000000800 */
[----:B------:R-:W-:Y:S01]  /*7400*/  ULDC UR9, c[0x0][0x150] ;  /* 0x0000540000097ab9 */ /* 0x000fe20000000800 */
[----:B------:R-:W-:Y:S01]  /*7410*/  ISETP.NE.AND.EX P0, PT, RZ, UR7, PT, P0 ;  /* 0x00000007ff007c0c */ /* 0x000fe2000bf05300 */
[----:B------:R-:W-:Y:S02]  /*7420*/  IMAD.MOV.U32 R4, RZ, RZ, R16 ;  /* 0x000000ffff047224 */ /* 0x000fe400078e0010 */
[----:B------:R-:W-:Y:S01]  /*7430*/  IMAD.MOV.U32 R5, RZ, RZ, R17 ;  /* 0x000000ffff057224 */ /* 0x000fe200078e0011 */
[----:B0-----:R-:W-:-:S09]  /*7440*/  I2FP.F32.U32 R22, R15 ;  /* 0x0000000f00167245 */ /* 0x001fd20000201000 */
[----:B------:R-:W-:Y:S05]  /*7450*/  @!P0 BRA `(.L_x_178) ;  /* 0x0000000000288947 */ /* 0x000fea0003800000 */
[----:B------:R-:W-:Y:S02]  /*7460*/  ULDC UR5, c[0x0][0x634] ;  /* 0x00018d0000057ab9 */ /* 0x000fe40000000800 */
[----:B------:R-:W-:-:S05]  /*7470*/  IADD3 R5, P0, R16, UR5, RZ ;  /* 0x0000000510057c10 */ /* 0x000fca000ff1e0ff */
[----:B------:R-:W-:-:S04]  /*7480*/  IMAD.X R21, RZ, RZ, R17, P0 ;  /* 0x000000ffff157224 */ /* 0x000fc800000e0611 */
[----:B------:R-:W-:-:S04]  /*7490*/  IMAD.WIDE.U32 R6, R21, UR6, RZ ;  /* 0x0000000615067c25 */ /* 0x000fc8000f8e00ff */
[----:B------:R-:W-:-:S04]  /*74a0*/  IMAD.WIDE.U32 R6, P0, R5, UR7, R6 ;  /* 0x0000000705067c25 */ /* 0x000fc8000f800006 */
[----:B------:R-:W-:-:S04]  /*74b0*/  IMAD.WIDE.U32 R4, R5, UR6, RZ ;  /* 0x0000000605047c25 */ /* 0x000fc8000f8e00ff */
[----:B------:R-:W-:Y:S01]  /*74c0*/  IMAD.MOV.U32 R4, RZ, RZ, R7 ;  /* 0x000000ffff047224 */ /* 0x000fe200078e0007 */
[----:B------:R-:W-:Y:S01]  /*74d0*/  IADD3 RZ, P1, R5, R6, RZ ;  /* 0x0000000605ff7210 */ /* 0x000fe20007f3e0ff */
[----:B------:R-:W-:-:S04]  /*74e0*/  IMAD.X R5, RZ, RZ, RZ, P0 ;  /* 0x000000ffff057224 */ /* 0x000fc800000e06ff */
[----:B------:R-:W-:-:S08]  /*74f0*/  IMAD.WIDE.U32.X R4, R21, UR7, R4, P1 ;  /* 0x0000000715047c25 */ /* 0x000fd000088e0404 */
.L_x_178:
[----:B------:R-:W-:Y:S01]  /*7500*/  FMUL R22, R22, UR9 ;  /* 0x0000000916167c20 */ /* 0x000fe20008400000 */
[--C-:B------:R-:W-:Y:S01]  /*7510*/  SHF.R.U64 R14, R4, UR8, R5.reuse ;  /* 0x00000008040e7c19 */ /* 0x100fe20008001205 */
[----:B------:R-:W-:Y:S01]  /*7520*/  ULDC.64 UR6, c[0x0][0x620] ;  /* 0x0001880000067ab9 */ /* 0x000fe20000000a00 */
[----:B------:R-:W-:Y:S01]  /*7530*/  SHF.R.U32.HI R4, RZ, UR8, R5 ;  /* 0x00000008ff047c19 */ /* 0x000fe20008011605 */
[----:B------:R-:W-:Y:S01]  /*7540*/  ULDC.64 UR8, c[0x0][0x640] ;  /* 0x0001900000087ab9 */ /* 0x000fe20000000a00 */
[----:B------:R-:W-:Y:S01]  /*7550*/  IADD3 R5, P0, RZ, -R14, RZ ;  /* 0x8000000eff057210 */ /* 0x000fe20007f1e0ff */
[----:B------:R-:W0:Y:S01]  /*7560*/  F2I.U32.TRUNC.NTZ R22, R22 ;  /* 0x0000001600167305 */ /* 0x000e22000020f000 */
[----:B------:R-:W-:-:S03]  /*7570*/  ULDC UR5, c[0x0][0x618] ;  /* 0x0001860000057ab9 */ /* 0x000fc60000000800 */
[----:B------:R-:W-:Y:S01]  /*7580*/  IMAD.X R4, RZ, RZ, ~R4, P0 ;  /* 0x000000ffff047224 */ /* 0x000fe200000e0e04 */
[----:B------:R-:W-:-:S03]  /*7590*/  ISETP.NE.U32.AND P0, PT, RZ, UR8, PT ;  /* 0x00000008ff007c0c */ /* 0x000fc6000bf05070 */
[----:B------:R-:W-:Y:S01]  /*75a0*/  IMAD R4, R4, UR6, RZ ;  /* 0x0000000604047c24 */ /* 0x000fe2000f8e02ff */
[----:B------:R-:W-:-:S03]  /*75b0*/  ISETP.NE.AND.EX P0, PT, RZ, UR9, PT, P0 ;  /* 0x00000009ff007c0c */ /* 0x000fc6000bf05300 */
[C---:B------:R-:W-:Y:S02]  /*75c0*/  IMAD R7, R5.reuse, UR7, R4 ;  /* 0x0000000705077c24 */ /* 0x040fe4000f8e0204 */
[----:B------:R-:W-:Y:S01]  /*75d0*/  IMAD.WIDE.U32 R4, R5, UR6, R16 ;  /* 0x0000000605047c25 */ /* 0x000fe2000f8e0010 */
[----:B------:R-:W-:-:S03]  /*75e0*/  ULDC UR6, c[0x0][0x154] ;  /* 0x0000550000067ab9 */ /* 0x000fc60000000800 */
[----:B0-----:R-:W-:Y:S02]  /*75f0*/  IMAD.MOV R6, RZ, RZ, -R22 ;  /* 0x000000ffff067224 */ /* 0x001fe400078e0a16 */
[----:B------:R-:W-:Y:S02]  /*7600*/  IMAD.IADD R5, R5, 0x1, R7 ;  /* 0x0000000105057824 */ /* 0x000fe400078e0207 */
[----:B-1----:R-:W-:Y:S01]  /*7610*/  IMAD R15, R20, R6, R15 ;  /* 0x00000006140f7224 */ /* 0x002fe200078e020f */
[----:B--2---:R-:W-:Y:S01]  /*7620*/  I2FP.F32.U32 R6, R13 ;  /* 0x0000000d00067245 */ /* 0x004fe20000201000 */
[----:B------:R-:W0:Y:S01]  /*7630*/  LDC R20, c[0x0][0x148] ;  /* 0x00005200ff147b82 */ /* 0x000e220000000800 */
[--C-:B------:R-:W-:Y:S02]  /*7640*/  SHF.R.U64 R21, R4, UR5, R5.reuse ;  /* 0x0000000504157c19 */ /* 0x100fe40008001205 */
[----:B------:R-:W-:Y:S01]  /*7650*/  SHF.R.U32.HI R4, RZ, UR5, R5 ;  /* 0x00000005ff047c19 */ /* 0x000fe20008011605 */
[----:B------:R-:W-:Y:S01]  /*7660*/  FMUL R6, R6, UR6 ;  /* 0x0000000606067c20 */ /* 0x000fe20008400000 */
[----:B------:R-:W-:-:S02]  /*7670*/  ULDC UR5, c[0x0][0x608] ;  /* 0x0001820000057ab9 */ /* 0x000fc40000000800 */
[--C-:B------:R-:W-:Y:S01]  /*7680*/  SHF.R.U64 R23, R21, UR5, R4.reuse ;  /* 0x0000000515177c19 */ /* 0x100fe20008001204 */
[----:B------:R1:W2:Y:S01]  /*7690*/  F2I.U32.TRUNC.NTZ R24, R6 ;  /* 0x0000000600187305 */ /* 0x0002a2000020f000 */
[----:B------:R-:W-:Y:S01]  /*76a0*/  SHF.R.U32.HI R4, RZ, UR5, R4 ;  /* 0x00000005ff047c19 */ /* 0x000fe20008011604 */
[----:B------:R-:W-:-:S03]  /*76b0*/  ULDC UR5, c[0x0][0x658] ;  /* 0x0001960000057ab9 */ /* 0x000fc60000000800 */
[--C-:B------:R-:W-:Y:S02]  /*76c0*/  SHF.R.U64 R22, R23, UR5, R4.reuse ;  /* 0x0000000517167c19 */ /* 0x100fe40008001204 */
[----:B------:R-:W-:-:S03]  /*76d0*/  SHF.R.U32.HI R25, RZ, UR5, R4 ;  /* 0x00000005ff197c19 */ /* 0x000fc60008011604 */
[----:B------:R-:W-:Y:S02]  /*76e0*/  IMAD.MOV.U32 R4, RZ, RZ, R22 ;  /* 0x000000ffff047224 */ /* 0x000fe400078e0016 */
[----:B------:R-:W-:Y:S01]  /*76f0*/  IMAD.MOV.U32 R5, RZ, RZ, R25 ;  /* 0x000000ffff057224 */ /* 0x000fe200078e0019 */
[----:B-1----:R-:W-:Y:S06]  /*7700*/  @!P0 BRA `(.L_x_179) ;  /* 0x0000000000288947 */ /* 0x002fec0003800000 */
        /* <DEDUP_REMOVED lines=10> */
.L_x_179:
[----:B------:R-:W-:Y:S01]  /*77b0*/  ISETP.NE.AND P0, PT, R2, 0x1, PT ;  /* 0x000000010200780c */ /* 0x000fe20003f05270 */
[----:B------:R-:W-:Y:S01]  /*77c0*/  ULDC UR5, c[0x0][0x648] ;  /* 0x0001920000057ab9 */ /* 0x000fe20000000800 */
[----:B------:R-:W-:Y:S01]  /*77d0*/  LOP3.LUT R23, R23, UR17, RZ, 0xc0, !PT ;  /* 0x0000001117177c12 */ /* 0x000fe2000f8ec0ff */
[----:B--2---:R-:W-:Y:S01]  /*77e0*/  IMAD.MOV R24, RZ, RZ, -R24 ;  /* 0x000000ffff187224 */ /* 0x004fe200078e0a18 */
[----:B------:R-:W-:Y:S01]  /*77f0*/  SHF.R.U64 R4, R4, UR5, R5 ;  /* 0x0000000504047c19 */ /* 0x000fe20008001205 */
[----:B------:R-:W-:Y:S01]  /*7800*/  ULDC UR5, c[0x0][0x638] ;  /* 0x00018e0000057ab9 */ /* 0x000fe20000000800 */
[----:B------:R-:W-:Y:S01]  /*7810*/  LOP3.LUT R21, R21, UR4, RZ, 0xc0, !PT ;  /* 0x0000000415157c12 */ /* 0x000fe2000f8ec0ff */
[----:B------:R-:W-:Y:S01]  /*7820*/  ULDC UR6, c[0x0][0x610] ;  /* 0x0001840000067ab9 */ /* 0x000fe20000000800 */
[----:B------:R-:W-:Y:S02]  /*7830*/  IMAD.MOV.U32 R6, RZ, RZ, R14 ;  /* 0x000000ffff067224 */ /* 0x000fe400078e000e */
[----:B------:R-:W-:-:S02]  /*7840*/  IMAD.MOV R5, RZ, RZ, -R4 ;  /* 0x000000ffff057224 */ /* 0x000fc400078e0a04 */
[----:B------:R-:W-:Y:S02]  /*7850*/  IMAD R4, R4, UR18, R23 ;  /* 0x0000001204047c24 */ /* 0x000fe4000f8e0217 */
[----:B0-----:R-:W-:Y:S02]  /*7860*/  @P0 IMAD R15, R20, R24, R13 ;  /* 0x00000018140f0224 */ /* 0x001fe400078e020d */
[----:B------:R-:W-:Y:S01]  /*7870*/  IMAD R22, R5, UR5, R22 ;  /* 0x0000000505167c24 */ /* 0x000fe2000f8e0216 */
[----:B------:R-:W-:Y:S01]  /*7880*/  ULDC UR5, c[0x0][0x600] ;  /* 0x0001800000057ab9 */ /* 0x000fe20000000800 */
[----:B------:R-:W-:Y:S02]  /*7890*/  IMAD R15, R4, UR6, R15 ;  /* 0x00000006040f7c24 */ /* 0x000fe4000f8e020f */
[----:B------:R-:W-:Y:S02]  /*78a0*/  IMAD R22, R22, UR5, R21 ;  /* 0x0000000516167c24 */ /* 0x000fe4000f8e0215 */
[----:B------:R-:W-:-:S03]  /*78b0*/  IMAD.MOV.U32 R4, RZ, RZ, 0x1 ;  /* 0x00000001ff047424 */ /* 0x000fc600078e00ff */
[----:B------:R-:W-:Y:S02]  /*78c0*/  SEL R13, R22, R15, !P0 ;  /* 0x0000000f160d7207 */ /* 0x000fe40004000000 */
[----:B------:R-:W-:-:S07]  /*78d0*/  SEL R20, R15, R22, !P0 ;  /* 0x000000160f147207 */ /* 0x000fce0004000000 */
.L_x_177:
[----:B------:R-:W-:Y:S05]  /*78e0*/  BSYNC B1 ;  /* 0x0000000000017941 */ /* 0x000fea0003800000 */
.L_x_176:
[----:B------:R-:W-:-:S13]  /*78f0*/  LOP3.LUT P0, RZ, R4, 0xff, RZ, 0xc0, !PT ;  /* 0x000000ff04ff7812 */ /* 0x000fda000780c0ff */
[----:B------:R-:W-:Y:S05]  /*7900*/  @P0 BRA `(.L_x_180) ;  /* 0xfffffff400340947 */ /* 0x000fea000383ffff */
[----:B------:R-:W-:Y:S05]  /*7910*/  BSYNC B0 ;  /* 0x0000000000007941 */ /* 0x000fea0003800000 */
.L_x_169:
[----:B------:R-:W-:-:S03]  /*7920*/  UMOV UR5, 0xffffffff ;  /* 0xffffffff00057882 */ /* 0x000fc60000000000 */
[----:B------:R-:W-:Y:S05]  /*7930*/  BRA.DIV UR5, `(.L_x_181) ;  /* 0x0000000a057c7947 */ /* 0x000fea000b800000 */
[----:B------:R-:W-:-:S13]  /*7940*/  ELECT P6, URZ, PT ;  /* 0x00000000003f782f */ /* 0x000fda00038c0000 */
.L_x_205:
[----:B------:R-:W-:Y:S04]  /*7950*/  BSSY B0, `(.L_x_182) ;  /* 0x0000085000007945 */ /* 0x000fe80003800000 */
[----:B------:R-:W-:Y:S05]  /*7960*/  @!P6 BRA `(.L_x_183) ;  /* 0x00000008000ce947 */ /* 0x000fea0003800000 */
[----:B------:R-:W-:-:S04]  /*7970*/  LOP3.LUT R19, R19, 0x2, RZ, 0xfc, !PT ;  /* 0x0000000213137812 */ /* 0x000fc800078efcff */
[----:B------:R-:W-:-:S13]  /*7980*/  ISETP.NE.AND P0, PT, R19, 0x3, PT ;  /* 0x000000031300780c */ /* 0x000fda0003f05270 */
[----:B------:R-:W-:Y:S05]  /*7990*/  @!P0 BRA `(.L_x_184) ;  /* 0x0000000000048947 */ /* 0x000fea0003800000 */
[----:B------:R-:W-:Y:S01]  /*79a0*/  BPT.TRAP 0x1 ;  /* 0x000000040000795c */ /* 0x000fe20000300000 */
.L_x_184:
[----:B------:R-:W0:Y:S01]  /*79b0*/  S2R R5, SR_CgaCtaId ;  /* 0x0000000000057919 */ /* 0x000e220000008800 */
[----:B------:R-:W-:Y:S02]  /*79c0*/  MOV R2, 0x400 ;  /* 0x0000040000027802 */ /* 0x000fe40000000f00 */
[----:B------:R-:W-:Y:S02]  /*79d0*/  SHF.L.U32 R4, R0, 0x1f, RZ ;  /* 0x0000001f00047819 */ /* 0x000fe400000006ff */
[----:B0-----:R-:W-:-:S05]  /*79e0*/  LEA R2, R5, R2, 0x18 ;  /* 0x0000000205027211 */ /* 0x001fca00078ec0ff */
[----:B------:R-:W-:-:S04]  /*79f0*/  VIADD R2, R2, 0x70 ;  /* 0x0000007002027836 */ /* 0x000fc80000000000 */
[C---:B------:R-:W-:Y:S02]  /*7a00*/  IMAD R7, R3.reuse, 0x8, R2 ;  /* 0x0000000803077824 */ /* 0x040fe400078e0202 */
[----:B------:R-:W-:Y:S02]  /*7a10*/  VIADD R3, R3, 0x1 ;  /* 0x0000000103037836 */ /* 0x000fe40000000000 */
[----:B------:R-:W0:Y:S03]  /*7a20*/  SYNCS.PHASECHK.TRANS64.TRYWAIT P0, [R7+URZ], R4 ;  /* 0x00000004070075a7 */ /* 0x000e26000800017f */
[----:B------:R-:W-:-:S04]  /*7a30*/  ISETP.NE.AND P1, PT, R3, 0xe, PT ;  /* 0x0000000e0300780c */ /* 0x000fc80003f25270 */
[----:B------:R-:W-:Y:S02]  /*7a40*/  SEL R5, RZ, 0x1, P1 ;  /* 0x00000001ff057807 */ /* 0x000fe40000800000 */
[----:B------:R-:W-:Y:S02]  /*7a50*/  SEL R3, R3, RZ, P1 ;  /* 0x000000ff03037207 */ /* 0x000fe40000800000 */
[----:B------:R-:W-:-:S03]  /*7a60*/  LOP3.LUT R6, R0, R5, RZ, 0x3c, !PT ;  /* 0x0000000500067212 */ /* 0x000fc600078e3cff */
[----:B------:R-:W-:Y:S01]  /*7a70*/  IMAD R8, R3, 0x8, R2 ;  /* 0x0000000803087824 */ /* 0x000fe200078e0202 */
[----:B------:R-:W-:Y:S01]  /*7a80*/  SHF.L.U32 R5, R6, 0x1f, RZ ;  /* 0x0000001f06057819 */ /* 0x000fe200000006ff */
[----:B0-----:R-:W-:Y:S06]  /*7a90*/  @!P0 BRA `(.L_x_185) ;  /* 0x0000000800448947 */ /* 0x001fec0003800000 */
.L_x_206:
[----:B------:R-:W1:Y:S01]  /*7aa0*/  SYNCS.PHASECHK.TRANS64.TRYWAIT P0, [R8+URZ], R5 ;  /* 0x00000005080075a7 */ /* 0x000e62000800017f */
[----:B------:R-:W-:-:S05]  /*7ab0*/  VIADD R0, R3, 0x1 ;  /* 0x0000000103007836 */ /* 0x000fca0000000000 */
[----:B------:R-:W-:-:S04]  /*7ac0*/  ISETP.NE.AND P1, PT, R0, 0xe, PT ;  /* 0x0000000e0000780c */ /* 0x000fc80003f25270 */
[----:B------:R-:W-:Y:S02]  /*7ad0*/  SEL R3, RZ, 0x1, P1 ;  /* 0x00000001ff037807 */ /* 0x000fe40000800000 */
[----:B0-----:R-:W-:Y:S02]  /*7ae0*/  SEL R7, R0, RZ, P1 ;  /* 0x000000ff00077207 */ /* 0x001fe40000800000 */
[----:B------:R-:W-:-:S03]  /*7af0*/  LOP3.LUT R6, R6, R3, RZ, 0x3c, !PT ;  /* 0x0000000306067212 */ /* 0x000fc600078e3cff */
[----:B------:R-:W-:Y:S01]  /*7b00*/  IMAD R9, R7, 0x8, R2 ;  /* 0x0000000807097824 */ /* 0x000fe200078e0202 */
[----:B------:R-:W-:Y:S01]  /*7b10*/  SHF.L.U32 R4, R6, 0x1f, RZ ;  /* 0x0000001f06047819 */ /* 0x000fe200000006ff */
[----:B-1----:R-:W-:Y:S06]  /*7b20*/  @!P0 BRA `(.L_x_186) ;  /* 0x0000000800348947 */ /* 0x002fec0003800000 */
.L_x_207:
[----:B------:R-:W1:Y:S01]  /*7b30*/  SYNCS.PHASECHK.TRANS64.TRYWAIT P0, [R9+URZ], R4 ;  /* 0x00000004090075a7 */ /* 0x000e62000800017f */
[----:B------:R-:W-:-:S05]  /*7b40*/  VIADD R0, R7, 0x1 ;  /* 0x0000000107007836 */ /* 0x000fca0000000000 */
[----:B------:R-:W-:-:S04]  /*7b50*/  ISETP.NE.AND P1, PT, R0, 0xe, PT ;  /* 0x0000000e0000780c */ /* 0x000fc80003f25270 */
[----:B------:R-:W-:Y:S02]  /*7b60*/  SEL R3, RZ, 0x1, P1 ;  /* 0x00000001ff037807 */ /* 0x000fe40000800000 */
[----:B------:R-:W-:Y:S02]  /*7b70*/  SEL R7, R0, RZ, P1 ;  /* 0x000000ff00077207 */ /* 0x000fe40000800000 */
[----:B------:R-:W-:-:S03]  /*7b80*/  LOP3.LUT R6, R6, R3, RZ, 0x3c, !PT ;  /* 0x0000000306067212 */ /* 0x000fc600078e3cff */
[----:B0-----:R-:W-:Y:S01]  /*7b90*/  IMAD R8, R7, 0x8, R2 ;  /* 0x0000000807087824 */ /* 0x001fe200078e0202 */
[----:B------:R-:W-:Y:S01]  /*7ba0*/  SHF.L.U32 R5, R6, 0x1f, RZ ;  /* 0x0000001f06057819 */ /* 0x000fe200000006ff */
[----:B-1----:R-:W-:Y:S06]  /*7bb0*/  @!P0 BRA `(.L_x_187) ;  /* 0x0000000800248947 */ /* 0x002fec0003800000 */
.L_x_208:
        /* <DEDUP_REMOVED lines=9> */
.L_x_209:
        /* <DEDUP_REMOVED lines=9> */
.L_x_210:
        /* <DEDUP_REMOVED lines=9> */
.L_x_211:
        /* <DEDUP_REMOVED lines=9> */
.L_x_212:
        /* <DEDUP_REMOVED lines=9> */
.L_x_213:
        /* <DEDUP_REMOVED lines=9> */
.L_x_214:
        /* <DEDUP_REMOVED lines=9> */
.L_x_215:
        /* <DEDUP_REMOVED lines=9> */
.L_x_216:
[----:B------:R-:W1:Y:S01]  /*8040*/  SYNCS.PHASECHK.TRANS64.TRYWAIT P0, [R8+URZ], R5 ;  /* 0x00000005080075a7 */ /* 0x000e62000800017f */
[----:B------:R-:W-:-:S05]  /*8050*/  VIADD R0, R7, 0x1 ;  /* 0x0000000107007836 */ /* 0x000fca0000000000 */
[----:B------:R-:W-:-:S04]  /*8060*/  ISETP.NE.AND P1, PT, R0, 0xe, PT ;  /* 0x0000000e0000780c */ /* 0x000fc80003f25270 */
[----:B------:R-:W-:Y:S02]  /*8070*/  SEL R3, RZ, 0x1, P1 ;  /* 0x00000001ff037807 */ /* 0x000fe40000800000 */
[----:B------:R-:W-:Y:S02]  /*8080*/  SEL R7, R0, RZ, P1 ;  /* 0x000000ff00077207 */ /* 0x000fe40000800000 */
[----:B0-----:R-:W-:-:S03]  /*8090*/  LOP3.LUT R9, R6, R3, RZ, 0x3c, !PT ;  /* 0x0000000306097212 */ /* 0x001fc600078e3cff */
[----:B------:R-:W-:Y:S01]  /*80a0*/  IMAD R11, R7, 0x8, R2 ;  /* 0x00000008070b7824 */ /* 0x000fe200078e0202 */
[----:B------:R-:W-:Y:S01]  /*80b0*/  SHF.L.U32 R6, R9, 0x1f, RZ ;  /* 0x0000001f09067819 */ /* 0x000fe200000006ff */
[----:B-1----:R-:W-:Y:S06]  /*80c0*/  @!P0 BRA `(.L_x_196) ;  /* 0x0000000400948947 */ /* 0x002fec0003800000 */
.L_x_217:
[----:B------:R-:W1:Y:S01]  /*80d0*/  SYNCS.PHASECHK.TRANS64.TRYWAIT P0, [R11+URZ], R6 ;  /* 0x000000060b0075a7 */ /* 0x000e62000800017f */
[----:B------:R-:W-:-:S05]  /*80e0*/  VIADD R0, R7, 0x1 ;  /* 0x0000000107007836 */ /* 0x000fca0000000000 */
[----:B------:R-:W-:-:S04]  /*80f0*/  ISETP.NE.AND P1, PT, R0, 0xe, PT ;  /* 0x0000000e0000780c */ /* 0x000fc80003f25270 */
[----:B------:R-:W-:Y:S02]  /*8100*/  SEL R4, RZ, 0x1, P1 ;  /* 0x00000001ff047807 */ /* 0x000fe40000800000 */
[----:B------:R-:W-:Y:S02]  /*8110*/  SEL R3, R0, RZ, P1 ;  /* 0x000000ff00037207 */ /* 0x000fe40000800000 */
[----:B------:R-:W-:Y:S01]  /*8120*/  LOP3.LUT R0, R9, R4, RZ, 0x3c, !PT ;  /* 0x0000000409007212 */ /* 0x000fe200078e3cff */
[----:B-1----:R-:W-:Y:S06]  /*8130*/  @!P0 BRA `(.L_x_197) ;  /* 0x00000004008c8947 */ /* 0x002fec0003800000 */
.L_x_218:
[----:B------:R-:W-:Y:S01]  /*8140*/  IMAD R3, R3, 0x8, R2 ;  /* 0x0000000803037824 */ /* 0x000fe200078e0202 */
[----:B------:R-:W-:-:S07]  /*8150*/  SHF.L.U32 R0, R0, 0x1f, RZ ;  /* 0x0000001f00007819 */ /* 0x000fce00000006ff */
.L_x_198:
[----:B--2---:R2:W3:Y:S02]  /*8160*/  SYNCS.PHASECHK.TRANS64.TRYWAIT P0, [R3+URZ], R0 ;  /* 0x00000000030075a7 */ /* 0x0044e4000800017f */
[----:B---3--:R-:W-:Y:S05]  /*8170*/  @!P0 NANOSLEEP.SYNCS 0x989680 ;  /* 0x009896800000895d */ /* 0x008fea0003900000 */
[----:B------:R-:W3:Y:S02]  /*8180*/  @!P0 SYNCS.PHASECHK.TRANS64 P0, [R3+URZ], R0 ;  /* 0x00000000030085a7 */ /* 0x000ee4000800007f */
[----:B---3--:R-:W-:Y:S05]  /*8190*/  @!P0 BRA `(.L_x_198) ;  /* 0xfffffffc00f08947 */ /* 0x008fea000383ffff */
.L_x_183:
[----:B------:R-:W-:Y:S05]  /*81a0*/  BSYNC B0 ;  /* 0x0000000000007941 */ /* 0x000fea0003800000 */
.L_x_182:
[----:B------:R-:W-:Y:S05]  /*81b0*/  EXIT ;  /* 0x000000000000794d */ /* 0x000fea0003800000 */
.L_x_22:
[----:B---3--:R3:W4:Y:S02]  /*81c0*/  SYNCS.PHASECHK.TRANS64.TRYWAIT P1, [R3+URZ], R0 ;  /* 0x00000000030075a7 */ /* 0x008724000802017f */
[----:B----4-:R-:W-:Y:S05]  /*81d0*/  @!P1 NANOSLEEP.SYNCS 0x989680 ;  /* 0x009896800000995d */ /* 0x010fea0003900000 */
[----:B------:R-:W4:Y:S02]  /*81e0*/  @!P1 SYNCS.PHASECHK.TRANS64 P1, [R3+URZ], R0 ;  /* 0x00000000030095a7 */ /* 0x000f24000802007f */
[----:B----4-:R-:W-:Y:S05]  /*81f0*/  @!P1 BRA `(.L_x_22) ;  /* 0xfffffffc00f09947 */ /* 0x010fea000383ffff */
[----:B------:R-:W-:Y:S05]  /*8200*/  BRA `(.L_x_21) ;  /* 0xffffff9400007947 */ /* 0x000fea000383ffff */
.L_x_27:
[----:B-1----:R1:W2:Y:S02]  /*8210*/  SYNCS.PHASECHK.TRANS64.TRYWAIT P1, [R5+URZ], R4 ;  /* 0x00000004050075a7 */ /* 0x0022a4000802017f */
[----:B--2---:R-:W-:Y:S05]  /*8220*/  @!P1 NANOSLEEP.SYNCS 0x989680 ;  /* 0x009896800000995d */ /* 0x004fea0003900000 */
[----:B------:R-:W2:Y:S02]  /*8230*/  @!P1 SYNCS.PHASECHK.TRANS64 P1, [R5+URZ], R4 ;  /* 0x00000004050095a7 */ /* 0x000ea4000802007f */
[----:B--2---:R-:W-:Y:S05]  /*8240*/  @!P1 BRA `(.L_x_27) ;  /* 0xfffffffc00f09947 */ /* 0x004fea000383ffff */
[----:B------:R-:W-:Y:S05]  /*8250*/  BRA `(.L_x_26) ;  /* 0xffffff9400b07947 */ /* 0x000fea000383ffff */
.L_x_170:
[----:B------:R-:W-:Y:S01]  /*8260*/  BSSY B1, `(.L_x_199) ;  /* 0x0000006000017945 */ /* 0x000fe20003800000 */
[----:B------:R-:W-:-:S07]  /*8270*/  IMAD.MOV.U32 R15, RZ, RZ, -0x1 ;  /* 0xffffffffff0f7424 */ /* 0x000fce00078e00ff */
[----:B------:R-:W-:Y:S05]  /*8280*/  WARPSYNC.COLLECTIVE R15, `(.L_x_200) ;  /* 0x000000000f0c7348 */ /* 0x000fea0003c00000 */
[----:B------:R-:W-:Y:S02]  /*8290*/  ELECT P6, UR62, PT ;  /* 0x00000000003e782f */ /* 0x000fe400038c0000 */
[----:B------:R-:W-:Y:S01]  /*82a0*/  MOV R14, UR62 ;  /* 0x0000003e000e7c02 */ /* 0x000fe20008000f00 */
[----:B------:R-:W-:Y:S10]  /*82b0*/  ENDCOLLECTIVE ;  /* 0x000000000000791b */ /* 0x000ff40003800000 */
.L_x_200:
[----:B------:R-:W-:Y:S05]  /*82c0*/  BSYNC B1 ;  /* 0x0000000000017941 */ /* 0x000fea0003800000 */
.L_x_199:
[----:B------:R-:W-:Y:S05]  /*82d0*/  BRA `(.L_x_201) ;  /* 0xffffffe800cc7947 */ /* 0x000fea000383ffff */
.L_x_173:
[----:B0-----:R0:W1:Y:S02]  /*82e0*/  SYNCS.PHASECHK.TRANS64.TRYWAIT P0, [R20+URZ+0x70], R7 ;  /* 0x00007007140075a7 */ /* 0x001064000800017f */
[----:B-1----:R-:W-:Y:S05]  /*82f0*/  @!P0 NANOSLEEP.SYNCS 0x989680 ;  /* 0x009896800000895d */ /* 0x002fea0003900000 */
[----:B------:R-:W1:Y:S02]  /*8300*/  @!P0 SYNCS.PHASECHK.TRANS64 P0, [R20+URZ+0x70], R7 ;  /* 0x00007007140085a7 */ /* 0x000e64000800007f */
[----:B-1----:R-:W-:Y:S05]  /*8310*/  @!P0 BRA `(.L_x_173) ;  /* 0xfffffffc00f08947 */ /* 0x002fea000383ffff */
[----:B------:R-:W-:Y:S05]  /*8320*/  BRA `(.L_x_202) ;  /* 0xffffffec000c7947 */ /* 0x000fea000383ffff */
.L_x_181:
[----:B------:R-:W-:Y:S01]  /*8330*/  BSSY B0, `(.L_x_203) ;  /* 0x0000006000007945 */ /* 0x000fe20003800000 */
[----:B------:R-:W-:-:S07]  /*8340*/  IMAD.MOV.U32 R15, RZ, RZ, -0x1 ;  /* 0xffffffffff0f7424 */ /* 0x000fce00078e00ff */
[----:B------:R-:W-:Y:S05]  /*8350*/  WARPSYNC.COLLECTIVE R15, `(.L_x_204) ;  /* 0x000000000f0c7348 */ /* 0x000fea0003c00000 */
[----:B------:R-:W-:Y:S02]  /*8360*/  ELECT P6, UR62, PT ;  /* 0x00000000003e782f */ /* 0x000fe400038c0000 */
[----:B------:R-:W-:Y:S01]  /*8370*/  MOV R14, UR62 ;  /* 0x0000003e000e7c02 */ /* 0x000fe20008000f00 */
[----:B------:R-:W-:Y:S10]  /*8380*/  ENDCOLLECTIVE ;  /* 0x000000000000791b */ /* 0x000ff40003800000 */
.L_x_204:
[----:B------:R-:W-:Y:S05]  /*8390*/  BSYNC B0 ;  /* 0x0000000000007941 */ /* 0x000fea0003800000 */
.L_x_203:
[----:B------:R-:W-:Y:S05]  /*83a0*/  BRA `(.L_x_205) ;  /* 0xfffffff400687947 */ /* 0x000fea000383ffff */
.L_x_185:
[----:B0-----:R0:W1:Y:S02]  /*83b0*/  SYNCS.PHASECHK.TRANS64.TRYWAIT P0, [R7+URZ], R4 ;  /* 0x00000004070075a7 */ /* 0x001064000800017f */
[----:B-1----:R-:W-:Y:S05]  /*83c0*/  @!P0 NANOSLEEP.SYNCS 0x989680 ;  /* 0x009896800000895d */ /* 0x002fea0003900000 */
[----:B------:R-:W1:Y:S02]  /*83d0*/  @!P0 SYNCS.PHASECHK.TRANS64 P0, [R7+URZ], R4 ;  /* 0x00000004070085a7 */ /* 0x000e64000800007f */
[----:B-1----:R-:W-:Y:S05]  /*83e0*/  @!P0 BRA `(.L_x_185) ;  /* 0xfffffffc00f08947 */ /* 0x002fea000383ffff */
[----:B------:R-:W-:Y:S05]  /*83f0*/  BRA `(.L_x_206) ;  /* 0xfffffff400a87947 */ /* 0x000fea000383ffff */
.L_x_186:
[----:B0-----:R0:W1:Y:S02]  /*8400*/  SYNCS.PHASECHK.TRANS64.TRYWAIT P0, [R8+URZ], R5 ;  /* 0x00000005080075a7 */ /* 0x001064000800017f */
[----:B-1----:R-:W-:Y:S05]  /*8410*/  @!P0 NANOSLEEP.SYNCS 0x989680 ;  /* 0x009896800000895d */ /* 0x002fea0003900000 */
[----:B------:R-:W1:Y:S02]  /*8420*/  @!P0 SYNCS.PHASECHK.TRANS64 P0, [R8+URZ], R5 ;  /* 0x00000005080085a7 */ /* 0x000e64000800007f */
[----:B-1----:R-:W-:Y:S05]  /*8430*/  @!P0 BRA `(.L_x_186) ;  /* 0xfffffffc00f08947 */ /* 0x002fea000383ffff */
[----:B------:R-:W-:Y:S05]  /*8440*/  BRA `(.L_x_207) ;  /* 0xfffffff400b87947 */ /* 0x000fea000383ffff */
.L_x_187:
[----:B0-----:R0:W1:Y:S02]  /*8450*/  SYNCS.PHASECHK.TRANS64.TRYWAIT P0, [R9+URZ], R4 ;  /* 0x00000004090075a7 */ /* 0x001064000800017f */
[----:B-1----:R-:W-:Y:S05]  /*8460*/  @!P0 NANOSLEEP.SYNCS 0x989680 ;  /* 0x009896800000895d */ /* 0x002fea0003900000 */
[----:B------:R-:W1:Y:S02]  /*8470*/  @!P0 SYNCS.PHASECHK.TRANS64 P0, [R9+URZ], R4 ;  /* 0x00000004090085a7 */ /* 0x000e64000800007f */
[----:B-1----:R-:W-:Y:S05]  /*8480*/  @!P0 BRA `(.L_x_187) ;  /* 0xfffffffc00f08947 */ /* 0x002fea000383ffff */
[----:B------:R-:W-:Y:S05]  /*8490*/  BRA `(.L_x_208) ;  /* 0xfffffff400c87947 */ /* 0x000fea000383ffff */
.L_x_188:
[----:B0-----:R0:W1:Y:S02]  /*84a0*/  SYNCS.PHASECHK.TRANS64.TRYWAIT P0, [R8+URZ], R5 ;  /* 0x00000005080075a7 */ /* 0x001064000800017f */
[----:B-1----:R-:W-:Y:S05]  /*84b0*/  @!P0 NANOSLEEP.SYNCS 0x989680 ;  /* 0x009896800000895d */ /* 0x002fea0003900000 */
[----:B------:R-:W1:Y:S02]  /*84c0*/  @!P0 SYNCS.PHASECHK.TRANS64 P0, [R8+URZ], R5 ;  /* 0x00000005080085a7 */ /* 0x000e64000800007f */
[----:B-1----:R-:W-:Y:S05]  /*84d0*/  @!P0 BRA `(.L_x_188) ;  /* 0xfffffffc00f08947 */ /* 0x002fea000383ffff */
[----:B------:R-:W-:Y:S05]  /*84e0*/  BRA `(.L_x_209) ;  /* 0xfffffff400d87947 */ /* 0x000fea000383ffff */
.L_x_189:
[----:B0-----:R0:W1:Y:S02]  /*84f0*/  SYNCS.PHASECHK.TRANS64.TRYWAIT P0, [R9+URZ], R4 ;  /* 0x00000004090075a7 */ /* 0x001064000800017f */
[----:B-1----:R-:W-:Y:S05]  /*8500*/  @!P0 NANOSLEEP.SYNCS 0x989680 ;  /* 0x009896800000895d */ /* 0x002fea0003900000 */
[----:B------:R-:W1:Y:S02]  /*8510*/  @!P0 SYNCS.PHASECHK.TRANS64 P0, [R9+URZ], R4 ;  /* 0x00000004090085a7 */ /* 0x000e64000800007f */
[----:B-1----:R-:W-:Y:S05]  /*8520*/  @!P0 BRA `(.L_x_189) ;  /* 0xfffffffc00f08947 */ /* 0x002fea000383ffff */
[----:B------:R-:W-:Y:S05]  /*8530*/  BRA `(.L_x_210) ;  /* 0xfffffff400e87947 */ /* 0x000fea000383ffff */
.L_x_190:
[----:B0-----:R0:W1:Y:S02]  /*8540*/  SYNCS.PHASECHK.TRANS64.TRYWAIT P0, [R8+URZ], R5 ;  /* 0x00000005080075a7 */ /* 0x001064000800017f */
[----:B-1----:R-:W-:Y:S05]  /*8550*/  @!P0 NANOSLEEP.SYNCS 0x989680 ;  /* 0x009896800000895d */ /* 0x002fea0003900000 */
[----:B------:R-:W1:Y:S02]  /*8560*/  @!P0 SYNCS.PHASECHK.TRANS64 P0, [R8+URZ], R5 ;  /* 0x00000005080085a7 */ /* 0x000e64000800007f */
[----:B-1----:R-:W-:Y:S05]  /*8570*/  @!P0 BRA `(.L_x_190) ;  /* 0xfffffffc00f08947 */ /* 0x002fea000383ffff */
[----:B------:R-:W-:Y:S05]  /*8580*/  BRA `(.L_x_211) ;  /* 0xfffffff400f87947 */ /* 0x000fea000383ffff */
.L_x_191:
[----:B0-----:R0:W1:Y:S02]  /*8590*/  SYNCS.PHASECHK.TRANS64.TRYWAIT P0, [R9+URZ], R4 ;  /* 0x00000004090075a7 */ /* 0x001064000800017f */
[----:B-1----:R-:W-:Y:S05]  /*85a0*/  @!P0 NANOSLEEP.SYNCS 0x989680 ;  /* 0x009896800000895d */ /* 0x002fea0003900000 */
[----:B------:R-:W1:Y:S02]  /*85b0*/  @!P0 SYNCS.PHASECHK.TRANS64 P0, [R9+URZ], R4 ;  /* 0x00000004090085a7 */ /* 0x000e64000800007f */
[----:B-1----:R-:W-:Y:S05]  /*85c0*/  @!P0 BRA `(.L_x_191) ;  /* 0xfffffffc00f08947 */ /* 0x002fea000383ffff */
[----:B------:R-:W-:Y:S05]  /*85d0*/  BRA `(.L_x_212) ;  /* 0xfffffff800087947 */ /* 0x000fea000383ffff */
.L_x_192:
[----:B0-----:R0:W1:Y:S02]  /*85e0*/  SYNCS.PHASECHK.TRANS64.TRYWAIT P0, [R8+URZ], R5 ;  /* 0x00000005080075a7 */ /* 0x001064000800017f */
[----:B-1----:R-:W-:Y:S05]  /*85f0*/  @!P0 NANOSLEEP.SYNCS 0x989680 ;  /* 0x009896800000895d */ /* 0x002fea0003900000 */
[----:B------:R-:W1:Y:S02]  /*8600*/  @!P0 SYNCS.PHASECHK.TRANS64 P0, [R8+URZ], R5 ;  /* 0x00000005080085a7 */ /* 0x000e64000800007f */
[----:B-1----:R-:W-:Y:S05]  /*8610*/  @!P0 BRA `(.L_x_192) ;  /* 0xfffffffc00f08947 */ /* 0x002fea000383ffff */
[----:B------:R-:W-:Y:S05]  /*8620*/  BRA `(.L_x_213) ;  /* 0xfffffff800187947 */ /* 0x000fea000383ffff */
.L_x_193:
[----:B0-----:R0:W1:Y:S02]  /*8630*/  SYNCS.PHASECHK.TRANS64.TRYWAIT P0, [R9+URZ], R4 ;  /* 0x00000004090075a7 */ /* 0x001064000800017f */
[----:B-1----:R-:W-:Y:S05]  /*8640*/  @!P0 NANOSLEEP.SYNCS 0x989680 ;  /* 0x009896800000895d */ /* 0x002fea0003900000 */
[----:B------:R-:W1:Y:S02]  /*8650*/  @!P0 SYNCS.PHASECHK.TRANS64 P0, [R9+URZ], R4 ;  /* 0x00000004090085a7 */ /* 0x000e64000800007f */
[----:B-1----:R-:W-:Y:S05]  /*8660*/  @!P0 BRA `(.L_x_193) ;  /* 0xfffffffc00f08947 */ /* 0x002fea000383ffff */
[----:B------:R-:W-:Y:S05]  /*8670*/  BRA `(.L_x_214) ;  /* 0xfffffff800287947 */ /* 0x000fea000383ffff */
.L_x_194:
[----:B0-----:R0:W1:Y:S02]  /*8680*/  SYNCS.PHASECHK.TRANS64.TRYWAIT P0, [R8+URZ], R5 ;  /* 0x00000005080075a7 */ /* 0x001064000800017f */
[----:B-1----:R-:W-:Y:S05]  /*8690*/  @!P0 NANOSLEEP.SYNCS 0x989680 ;  /* 0x009896800000895d */ /* 0x002fea0003900000 */
[----:B------:R-:W1:Y:S02]  /*86a0*/  @!P0 SYNCS.PHASECHK.TRANS64 P0, [R8+URZ], R5 ;  /* 0x00000005080085a7 */ /* 0x000e64000800007f */
[----:B-1----:R-:W-:Y:S05]  /*86b0*/  @!P0 BRA `(.L_x_194) ;  /* 0xfffffffc00f08947 */ /* 0x002fea000383ffff */
[----:B------:R-:W-:Y:S05]  /*86c0*/  BRA `(.L_x_215) ;  /* 0xfffffff800387947 */ /* 0x000fea000383ffff */
.L_x_195:
[----:B0-----:R0:W1:Y:S02]  /*86d0*/  SYNCS.PHASECHK.TRANS64.TRYWAIT P0, [R9+URZ], R4 ;  /* 0x00000004090075a7 */ /* 0x001064000800017f */
[----:B-1----:R-:W-:Y:S05]  /*86e0*/  @!P0 NANOSLEEP.SYNCS 0x989680 ;  /* 0x009896800000895d */ /* 0x002fea0003900000 */
[----:B------:R-:W1:Y:S02]  /*86f0*/  @!P0 SYNCS.PHASECHK.TRANS64 P0, [R9+URZ], R4 ;  /* 0x00000004090085a7 */ /* 0x000e64000800007f */
[----:B-1----:R-:W-:Y:S05]  /*8700*/  @!P0 BRA `(.L_x_195) ;  /* 0xfffffffc00f08947 */ /* 0x002fea000383ffff */
[----:B------:R-:W-:Y:S05]  /*8710*/  BRA `(.L_x_216) ;  /* 0xfffffff800487947 */ /* 0x000fea000383ffff */
.L_x_196:
[----:B0-----:R0:W1:Y:S02]  /*8720*/  SYNCS.PHASECHK.TRANS64.TRYWAIT P0, [R8+URZ], R5 ;  /* 0x00000005080075a7 */ /* 0x001064000800017f */
[----:B-1----:R-:W-:Y:S05]  /*8730*/  @!P0 NANOSLEEP.SYNCS 0x989680 ;  /* 0x009896800000895d */ /* 0x002fea0003900000 */
[----:B------:R-:W1:Y:S02]  /*8740*/  @!P0 SYNCS.PHASECHK.TRANS64 P0, [R8+URZ], R5 ;  /* 0x00000005080085a7 */ /* 0x000e64000800007f */
[----:B-1----:R-:W-:Y:S05]  /*8750*/  @!P0 BRA `(.L_x_196) ;  /* 0xfffffffc00f08947 */ /* 0x002fea000383ffff */
[----:B------:R-:W-:Y:S05]  /*8760*/  BRA `(.L_x_217) ;  /* 0xfffffff800587947 */ /* 0x000fea000383ffff */
.L_x_197:
[----:B-1----:R1:W2:Y:S02]  /*8770*/  SYNCS.PHASECHK.TRANS64.TRYWAIT P0, [R11+URZ], R6 ;  /* 0x000000060b0075a7 */ /* 0x0022a4000800017f */
[----:B--2---:R-:W-:Y:S05]  /*8780*/  @!P0 NANOSLEEP.SYNCS 0x989680 ;  /* 0x009896800000895d */ /* 0x004fea0003900000 */
[----:B------:R-:W2:Y:S02]  /*8790*/  @!P0 SYNCS.PHASECHK.TRANS64 P0, [R11+URZ], R6 ;  /* 0x000000060b0085a7 */ /* 0x000ea4000800007f */
[----:B--2---:R-:W-:Y:S05]  /*87a0*/  @!P0 BRA `(.L_x_197) ;  /* 0xfffffffc00f08947 */ /* 0x004fea000383ffff */
[----:B------:R-:W-:Y:S05]  /*87b0*/  BRA `(.L_x_218) ;  /* 0xfffffff800607947 */ /* 0x000fea000383ffff */
.L_x_219:
[----:B------:R-:W-:-:S00]  /*87c0*/  BRA `(.L_x_219) ;  /* 0xfffffffc00fc7947 */ /* 0x000fc0000383ffff */
[----:B------:R-:W-:-:S00]  /*87d0*/  NOP ;  /* 0x0000000000007918 */ /* 0x000fc00000000000 */
        /* <DEDUP_REMOVED lines=10> */
.L_x_220:


//--------------------- .nv.global.init           --------------------------
	.section	.nv.global.init,"aw",@progbits
.nv.global.init:
	.type		$str$22,@object
	.size		$str$22,($str$23 - $str$22)
$str$22:
        /*0000*/ 	.byte	0x6b, 0x5f, 0x74, 0x69, 0x6c, 0x65, 0x5f, 0x63, 0x6f, 0x75, 0x6e, 0x74, 0x20, 0x3e, 0x3d, 0x20
        /*0010*/ 	.byte	0x31, 0x00
	.type		$str$23,@object
	.size		$str$23,(__unnamed_1 - $str$23)
$str$23:
        /*0012*/ 	.byte	0x2f, 0x74, 0x6d, 0x70, 0x2f, 0x63, 0x75, 0x74, 0x6c, 0x61, 0x73, 0x73, 0x5f, 0x73, 0x77, 0x65
        /*0022*/ 	.byte	0x65, 0x70, 0x5f, 0x73, 0x72, 0x63, 0x2f, 0x69, 0x6e, 0x63, 0x6c, 0x75, 0x64, 0x65, 0x2f, 0x63
        /*0032*/ 	.byte	0x75, 0x74, 0x6c, 0x61, 0x73, 0x73, 0x2f, 0x67, 0x65, 0x6d, 0x6d, 0x2f, 0x63, 0x6f, 0x6c, 0x6c
        /*0042*/ 	.byte	0x65, 0x63, 0x74, 0x69, 0x76, 0x65, 0x2f, 0x73, 0x6d, 0x39, 0x30, 0x5f, 0x6d, 0x6d, 0x61, 0x5f
        /*0052*/ 	.byte	0x74, 0x6d, 0x61, 0x5f, 0x67, 0x6d, 0x6d, 0x61, 0x5f, 0x73, 0x73, 0x5f, 0x77, 0x61, 0x72, 0x70
        /*0062*/ 	.byte	0x73, 0x70, 0x65, 0x63, 0x69, 0x61, 0x6c, 0x69, 0x7a, 0x65, 0x64, 0x2e, 0x68, 0x70, 0x70, 0x00
	.type		__unnamed_1,@object
	.size		__unnamed_1,(.L_0 - __unnamed_1)
__unnamed_1:
        /*0072*/ 	.byte	0x76, 0x6f, 0x69, 0x64, 0x20, 0x63, 0x75, 0x74, 0x6c, 0x61, 0x73, 0x73, 0x3a, 0x3a, 0x67, 0x65
        /* <DEDUP_REMOVED lines=181> */
.L_0:


//--------------------- .nv.shared._ZN7cutlass13device_kernelINS_4gemm6kernel13GemmUniversalIN4cute5tupleIJiiiiEEENS1_10collective13CollectiveMmaINS1_34MainloopSm90TmaGmmaWarpSpecializedILi14ENS5_IJNS4_1CILi1EEENSA_ILi2EEESB_EEENS1_35KernelTmaWarpSpecializedCooperativeEEENS5_IJNSA_ILi128EEESG_NSA_ILi32EEEEEENS_10bfloat16_tENS5_IJlSB_lEEESJ_SK_NS4_8TiledMMAINS4_8MMA_AtomIJNS4_4SM904GMMA28MMA_64x128x16_F32BF16BF16_SSILNSO_5MajorE0ELSQ_0ELNSO_7ScaleInE1ELSR_1EEEEEENS4_6LayoutINS5_IJSC_SB_SB_EEENS5_IJSB_NSA_ILi0EEESW_EEEEENS5_IJNS4_10UnderscoreESZ_SZ_EEEEENS4_23SM90_TMA_LOAD_MULTICASTENS4_14ComposedLayoutINS4_7SwizzleILi2ELi4ELi3EEENS4_18smem_ptr_flag_bitsILi16EEENSU_INS5_IJNSA_ILi8EEESH_EEENS5_IJSH_SB_EEEEEEEvNS4_8identityENS4_13SM90_TMA_LOADES1C_vS1D_EENS_8epilogue10collective6detail29Sm90TmaWarpSpecializedAdapterINS1H_15DefaultEpilogueISJ_SK_SK_NS1G_6thread17LinearCombinationISJ_Li1EffLNS1L_9ScaleType4KindE0ELNS_15FloatRoundStyleE2ESJ_EENS1_15EpilogueDefaultEEEEEvvEEEEvNT_6ParamsE --------------------------
	.section	.nv.shared._ZN7cutlass13device_kernelINS_4gemm6kernel13GemmUniversalIN4cute5tupleIJiiiiEEENS1_10collective13CollectiveMmaINS1_34MainloopSm90TmaGmmaWarpSpecializedILi14ENS5_IJNS4_1CILi1EEENSA_ILi2EEESB_EEENS1_35KernelTmaWarpSpecializedCooperativeEEENS5_IJNSA_ILi128EEESG_NSA_ILi32EEEEEENS_10bfloat16_tENS5_IJlSB_lEEESJ_SK_NS4_8TiledMMAINS4_8MMA_AtomIJNS4_4SM904GMMA28MMA_64x128x16_F32BF16BF16_SSILNSO_5MajorE0ELSQ_0ELNSO_7ScaleInE1ELSR_1EEEEEENS4_6LayoutINS5_IJSC_SB_SB_EEENS5_IJSB_NSA_ILi0EEESW_EEEEENS5_IJNS4_10UnderscoreESZ_SZ_EEEEENS4_23SM90_TMA_LOAD_MULTICASTENS4_14ComposedLayoutINS4_7SwizzleILi2ELi4ELi3EEENS4_18smem_ptr_flag_bitsILi16EEENSU_INS5_IJNSA_ILi8EEESH_EEENS5_IJSH_SB_EEEEEEEvNS4_8identityENS4_13SM90_TMA_LOADES1C_vS1D_EENS_8epilogue10collective6detail29Sm90TmaWarpSpecializedAdapterINS1H_15DefaultEpilogueISJ_SK_SK_NS1G_6thread17LinearCombinationISJ_Li1EffLNS1L_9ScaleType4KindE0ELNS_15FloatRoundStyleE2ESJ_EENS1_15EpilogueDefaultEEEEEvvEEEEvNT_6ParamsE,"aw",@nobits
	.sectionflags	@""
	.align	16
	.zero		1024


//--------------------- .nv.shared.reserved.0     --------------------------
	.section	.nv.shared.reserved.0,"aw",@nobits
	.weak		__nv_reservedSMEM_offset_0_alias
	.size		__nv_reservedSMEM_offset_0_alias, 0, 0
	.other		__nv_reservedSMEM_offset_0_alias,@"STO_CUDA_RESERVED_SHARED STV_DEFAULT"
__nv_reservedSMEM_offset_0_alias:
	.zero		0


//--------------------- .nv.global                --------------------------
	.section	.nv.global,"aw",@nobits
.nv.global:
	.type		_ZN40_INTERNAL_a175a6df_4_k_cu_22ca58b0_244854cute1_E,@object
	.size		_ZN40_INTERNAL_a175a6df_4_k_cu_22ca58b0_244854cute1_E,(_ZN40_INTERNAL_a175a6df_4_k_cu_22ca58b0_244854cuda3std3__45__cpo6cbeginE - _ZN40_INTERNAL_a175a6df_4_k_cu_22ca58b0_244854cute1_E)
_ZN40_INTERNAL_a175a6df_4_k_cu_22ca58b0_244854cute1_E:
	.zero		1
	.type		_ZN40_INTERNAL_a175a6df_4_k_cu_22ca58b0_244854cuda3std3__45__cpo6cbeginE,@object
	.size		_ZN40_INTERNAL_a175a6df_4_k_cu_22ca58b0_244854cuda3std3__45__cpo6cbeginE,(_ZN40_INTERNAL_a175a6df_4_k_cu_22ca58b0_244854cuda3std3__48in_placeE - _ZN40_INTERNAL_a175a6df_4_k_cu_22ca58b0_244854cuda3std3__45__cpo6cbeginE)
_ZN40_INTERNAL_a175a6df_4_k_cu_22ca58b0_244854cuda3std3__45__cpo6cbeginE:
	.zero		1
	.type		_ZN40_INTERNAL_a175a6df_4_k_cu_22ca58b0_244854cuda3std3__48in_placeE,@object
	.size		_ZN40_INTERNAL_a175a6df_4_k_cu_22ca58b0_244854cuda3std3__48in_placeE,(_ZN40_INTERNAL_a175a6df_4_k_cu_22ca58b0_244854cuda3std6ranges3__45__cpo9iter_moveE - _ZN40_INTERNAL_a175a6df_4_k_cu_22ca58b0_244854cuda3std3__48in_placeE)
_ZN40_INTERNAL_a175a6df_4_k_cu_22ca58b0_244854cuda3std3__48in_placeE:
	.zero		1
	.type		_ZN40_INTERNAL_a175a6df_4_k_cu_22ca58b0_244854cuda3std6ranges3__45__cpo9iter_moveE,@object
	.size		_ZN40_INTERNAL_a175a6df_4_k_cu_22ca58b0_244854cuda3std6ranges3__45__cpo9iter_moveE,(_ZN40_INTERNAL_a175a6df_4_k_cu_22ca58b0_244854cuda3std3__45__cpo5beginE - _ZN40_INTERNAL_a175a6df_4_k_cu_22ca58b0_244854cuda3std6ranges3__45__cpo9iter_moveE)
_ZN40_INTERNAL_a175a6df_4_k_cu_22ca58b0_244854cuda3std6ranges3__45__cpo9iter_moveE:
	.zero		1
	.type		_ZN40_INTERNAL_a175a6df_4_k_cu_22ca58b0_244854cuda3std3__45__cpo5beginE,@object
	.size		_ZN40_INTERNAL_a175a6df_4_k_cu_22ca58b0_244854cuda3std3__45__cpo5beginE,(_ZN40_INTERNAL_a175a6df_4_k_cu_22ca58b0_244854cuda3std3__442_GLOBAL__N__a175a6df_4_k_cu_22ca58b0_244856ignoreE - _ZN40_INTERNAL_a175a6df_4_k_cu_22ca58b0_244854cuda3std3__45__cpo5beginE)
_ZN40_INTERNAL_a175a6df_4_k_cu_22ca58b0_244854cuda3std3__45__cpo5beginE:
	.zero		1
	.type		_ZN40_INTERNAL_a175a6df_4_k_cu_22ca58b0_244854cuda3std3__442_GLOBAL__N__a175a6df_4_k_cu_22ca58b0_244856ignoreE,@object
	.size		_ZN40_INTERNAL_a175a6df_4_k_cu_22ca58b0_244854cuda3std3__442_GLOBAL__N__a175a6df_4_k_cu_22ca58b0_244856ignoreE,(_ZN40_INTERNAL_a175a6df_4_k_cu_22ca58b0_244854cute7productE - _ZN40_INTERNAL_a175a6df_4_k_cu_22ca58b0_244854cuda3std3__442_GLOBAL__N__a175a6df_4_k_cu_22ca58b0_244856ignoreE)
_ZN40_INTERNAL_a175a6df_4_k_cu_22ca58b0_244854cuda3std3__442_GLOBAL__N__a175a6df_4_k_cu_22ca58b0_244856ignoreE:
	.zero		1
	.type		_ZN40_INTERNAL_a175a6df_4_k_cu_22ca58b0_244854cute7productE,@object
	.size		_ZN40_INTERNAL_a175a6df_4_k_cu_22ca58b0_244854cute7productE,(_ZN40_INTERNAL_a175a6df_4_k_cu_22ca58b0_244854cuda3std3__45__cpo3endE - _ZN40_INTERNAL_a175a6df_4_k_cu_22ca58b0_244854cute7productE)
_ZN40_INTERNAL_a175a6df_4_k_cu_22ca58b0_244854cute7productE:
	.zero		1
	.type		_ZN40_INTERNAL_a175a6df_4_k_cu_22ca58b0_244854cuda3std3__45__cpo3endE,@object
	.size		_ZN40_INTERNAL_a175a6df_4_k_cu_22ca58b0_244854cuda3std3__45__cpo3endE,(_ZN40_INTERNAL_a175a6df_4_k_cu_22ca58b0_244854cuda3std3__419piecewise_constructE - _ZN40_INTERNAL_a175a6df_4_k_cu_22ca58b0_244854cuda3std3__45__cpo3endE)
_ZN40_INTERNAL_a175a6df_4_k_cu_22ca58b0_244854cuda3std3__45__cpo3endE:
	.zero		1
	.type		_ZN40_INTERNAL_a175a6df_4_k_cu_22ca58b0_244854cuda3std3__419piecewise_constructE,@object
	.size		_ZN40_INTERNAL_a175a6df_4_k_cu_22ca58b0_244854cuda3std3__419piecewise_constructE,(_ZN40_INTERNAL_a175a6df_4_k_cu_22ca58b0_244854cuda3std3__45__cpo4cendE - _ZN40_INTERNAL_a175a6df_4_k_cu_22ca58b0_244854cuda3std3__419piecewise_constructE)
_ZN40_INTERNAL_a175a6df_4_k_cu_22ca58b0_244854cuda3std3__419piecewise_constructE:
	.zero		1
	.type		_ZN40_INTERNAL_a175a6df_4_k_cu_22ca58b0_244854cuda3std3__45__cpo4cendE,@object
	.size		_ZN40_INTERNAL_a175a6df_4_k_cu_22ca58b0_244854cuda3std3__45__cpo4cendE,(_ZN40_INTERNAL_a175a6df_4_k_cu_22ca58b0_244854cuda3std6ranges3__45__cpo4swapE - _ZN40_INTERNAL_a175a6df_4_k_cu_22ca58b0_244854cuda3std3__45__cpo4cendE)
_ZN40_INTERNAL_a175a6df_4_k_cu_22ca58b0_244854cuda3std3__45__cpo4cendE:
	.zero		1
	.type		_ZN40_INTERNAL_a175a6df_4_k_cu_22ca58b0_244854cuda3std6ranges3__45__cpo4swapE,@object
	.size		_ZN40_INTERNAL_a175a6df_4_k_cu_22ca58b0_244854cuda3std6ranges3__45__cpo4swapE,(.L_8 - _ZN40_INTERNAL_a175a6df_4_k_cu_22ca58b0_244854cuda3std6ranges3__45__cpo4swapE)
_ZN40_INTERNAL_a175a6df_4_k_cu_22ca58b0_244854cuda3std6ranges3__45__cpo4swapE:
	.zero		1
.L_8:


//--------------------- .nv.constant0._ZN7cutlass13device_kernelINS_4gemm6kernel13GemmUniversalIN4cute5tupleIJiiiiEEENS1_10collective13CollectiveMmaINS1_34MainloopSm90TmaGmmaWarpSpecializedILi14ENS5_IJNS4_1CILi1EEENSA_ILi2EEESB_EEENS1_35KernelTmaWarpSpecializedCooperativeEEENS5_IJNSA_ILi128EEESG_NSA_ILi32EEEEEENS_10bfloat16_tENS5_IJlSB_lEEESJ_SK_NS4_8TiledMMAINS4_8MMA_AtomIJNS4_4SM904GMMA28MMA_64x128x16_F32BF16BF16_SSILNSO_5MajorE0ELSQ_0ELNSO_7ScaleInE1ELSR_1EEEEEENS4_6LayoutINS5_IJSC_SB_SB_EEENS5_IJSB_NSA_ILi0EEESW_EEEEENS5_IJNS4_10UnderscoreESZ_SZ_EEEEENS4_23SM90_TMA_LOAD_MULTICASTENS4_14ComposedLayoutINS4_7SwizzleILi2ELi4ELi3EEENS4_18smem_ptr_flag_bitsILi16EEENSU_INS5_IJNSA_ILi8EEESH_EEENS5_IJSH_SB_EEEEEEEvNS4_8identityENS4_13SM90_TMA_LOADES1C_vS1D_EENS_8epilogue10collective6detail29Sm90TmaWarpSpecializedAdapterINS1H_15DefaultEpilogueISJ_SK_SK_NS1G_6thread17LinearCombinationISJ_Li1EffLNS1L_9ScaleType4KindE0ELNS_15FloatRoundStyleE2ESJ_EENS1_15EpilogueDefaultEEEEEvvEEEEvNT_6ParamsE --------------------------
	.section	.nv.constant0._ZN7cutlass13device_kernelINS_4gemm6kernel13GemmUniversalIN4cute5tupleIJiiiiEEENS1_10collective13CollectiveMmaINS1_34MainloopSm90TmaGmmaWarpSpecializedILi14ENS5_IJNS4_1CILi1EEENSA_ILi2EEESB_EEENS1_35KernelTmaWarpSpecializedCooperativeEEENS5_IJNSA_ILi128EEESG_NSA_ILi32EEEEEENS_10bfloat16_tENS5_IJlSB_lEEESJ_SK_NS4_8TiledMMAINS4_8MMA_AtomIJNS4_4SM904GMMA28MMA_64x128x16_F32BF16BF16_SSILNSO_5MajorE0ELSQ_0ELNSO_7ScaleInE1ELSR_1EEEEEENS4_6LayoutINS5_IJSC_SB_SB_EEENS5_IJSB_NSA_ILi0EEESW_EEEEENS5_IJNS4_10UnderscoreESZ_SZ_EEEEENS4_23SM90_TMA_LOAD_MULTICASTENS4_14ComposedLayoutINS4_7SwizzleILi2ELi4ELi3EEENS4_18smem_ptr_flag_bitsILi16EEENSU_INS5_IJNSA_ILi8EEESH_EEENS5_IJSH_SB_EEEEEEEvNS4_8identityENS4_13SM90_TMA_LOADES1C_vS1D_EENS_8epilogue10collective6detail29Sm90TmaWarpSpecializedAdapterINS1H_15DefaultEpilogueISJ_SK_SK_NS1G_6thread17LinearCombinationISJ_Li1EffLNS1L_9ScaleType4KindE0ELNS_15FloatRoundStyleE2ESJ_EENS1_15EpilogueDefaultEEEEEvvEEEEvNT_6ParamsE,"a",@progbits
	.sectionflags	@""
	.align	4
.nv.constant0._ZN7cutlass13device_kernelINS_4gemm6kernel13GemmUniversalIN4cute5tupleIJiiiiEEENS1_10collective13CollectiveMmaINS1_34MainloopSm90TmaGmmaWarpSpecializedILi14ENS5_IJNS4_1CILi1EEENSA_ILi2EEESB_EEENS1_35KernelTmaWarpSpecializedCooperativeEEENS5_IJNSA_ILi128EEESG_NSA_ILi32EEEEEENS_10bfloat16_tENS5_IJlSB_lEEESJ_SK_NS4_8TiledMMAINS4_8MMA_AtomIJNS4_4SM904GMMA28MMA_64x128x16_F32BF16BF16_SSILNSO_5MajorE0ELSQ_0ELNSO_7ScaleInE1ELSR_1EEEEEENS4_6LayoutINS5_IJSC_SB_SB_EEENS5_IJSB_NSA_ILi0EEESW_EEEEENS5_IJNS4_10UnderscoreESZ_SZ_EEEEENS4_23SM90_TMA_LOAD_MULTICASTENS4_14ComposedLayoutINS4_7SwizzleILi2ELi4ELi3EEENS4_18smem_ptr_flag_bitsILi16EEENSU_INS5_IJNSA_ILi8EEESH_EEENS5_IJSH_SB_EEEEEEEvNS4_8identityENS4_13SM90_TMA_LOADES1C_vS1D_EENS_8epilogue10collective6detail29Sm90TmaWarpSpecializedAdapterINS1H_15DefaultEpilogueISJ_SK_SK_NS1G_6thread17LinearCombinationISJ_Li1EffLNS1L_9ScaleType4KindE0ELNS_15FloatRoundStyleE2ESJ_EENS1_15EpilogueDefaultEEEEEvvEEEEvNT_6ParamsE:
	.zero		1664


//--------------------- SYMBOLS --------------------------

	.type		.nv.reservedSmem.offset0,@object
	.size		.nv.reservedSmem.offset0,0x4
	.type		__assertfail,@function
